def gluon_wgmma(
    a_ptr,
    b_ptr,
    c_ptr,
    M,
    N,
    K,
    stride_am,
    stride_bk,
    stride_cm,
    BLOCK_M: gl.constexpr,
    BLOCK_N: gl.constexpr,
    BLOCK_K: gl.constexpr,
    DTYPE: gl.constexpr,
    A_LAYOUT: gl.constexpr,
    B_LAYOUT: gl.constexpr,
    C_LAYOUT: gl.constexpr,
    B_SHAPE: gl.constexpr,
    TRANS_B: gl.constexpr,
    NUM_BUFFERS: gl.constexpr,
    NUM_WARPS: gl.constexpr,
):
    a_desc = tma.make_tensor_descriptor(
        a_ptr, [M, K], [stride_am, 1], [BLOCK_M, BLOCK_K], A_LAYOUT
    )
    b_desc = tma.make_tensor_descriptor(
        b_ptr,
        [N, K] if TRANS_B else [K, N],
        [stride_bk, 1],
        B_SHAPE,
        B_LAYOUT,
    )
    c_desc = tma.make_tensor_descriptor(
        c_ptr, [M, N], [stride_cm, 1], [BLOCK_M, BLOCK_N], C_LAYOUT
    )

    a_bufs = gl.allocate_shared_memory(
        DTYPE, [NUM_BUFFERS, BLOCK_M, BLOCK_K], A_LAYOUT
    )
    b_bufs = gl.allocate_shared_memory(DTYPE, [NUM_BUFFERS] + B_SHAPE, B_LAYOUT)

    pid_m = gl.program_id(0)
    pid_n = gl.program_id(1)
    off_m = pid_m * BLOCK_M
    off_n = pid_n * BLOCK_N

    mma_layout: gl.constexpr = pick_wgmma_layout(DTYPE, BLOCK_M, BLOCK_N, NUM_WARPS)
    acc = warpgroup_mma_init(
        gl.zeros((BLOCK_M, BLOCK_N), dtype=gl.float32, layout=mma_layout)
    )

    bars = gl.allocate_shared_memory(
        gl.int64, [NUM_BUFFERS, 1], mbarrier.MBarrierLayout()
    )
    for i in gl.static_range(NUM_BUFFERS):
        mbarrier.init(bars.index(i), count=1)
    idx = 0
    phase = 0

    for k in range(0, K, BLOCK_K):
        a = a_bufs.index(idx)
        b = b_bufs.index(idx)
        bar = bars.index(idx)
        mbarrier.expect(bar, a_desc.block_type.nbytes + b_desc.block_type.nbytes)
        tma.async_copy_global_to_shared(a_desc, [off_m, k], bar, a)
        tma.async_copy_global_to_shared(
            b_desc, [off_n, k] if TRANS_B else [k, off_n], bar, b
        )
        mbarrier.wait(bar, phase=phase)

        if TRANS_B:
            b = b.permute((1, 0))
        acc = warpgroup_mma_wait(num_outstanding=0, deps=(acc,))
        acc = warpgroup_mma(a, b, acc, is_async=True)

        idx += 1
        if idx == NUM_BUFFERS:
            idx = 0
            phase ^= 1

    acc = warpgroup_mma_wait(num_outstanding=0, deps=(acc,))
    for i in gl.static_range(NUM_BUFFERS):
        mbarrier.invalidate(bars.index(i))

    c_smem = gl.allocate_shared_memory(DTYPE, [BLOCK_M, BLOCK_N], C_LAYOUT)
    c_smem.store(acc.to(DTYPE))
    fence_async_shared()
    tma.async_copy_shared_to_global(c_desc, [off_m, off_n], c_smem)
    tma.store_wait(pendings=0)

# config = {"BLOCK_K": 32, "BLOCK_M": 64, "BLOCK_N": 128, "arch": "sm_90", "dtype": "bf16", "num_buffers": 1, "num_warps": 4, "trans_b": 1}
# arch = sm_90


// ===== COMPILED SASS (sm_90a) =====

	.target	sm_90a

	.elftype	@"ET_EXEC"


//--------------------- .note.nv.tkinfo           --------------------------
	.section	.note.nv.tkinfo,"",@"SHT_NOTE"
	.sectionflags	@"SHF_NOTE_NV_TKINFO"
	.tkinfo
        /*0018*/ 	.word	0x00000002
        /*0030*/ 	.string	""
        /*0030*/ 	.string	"ptxas"
        /*0030*/ 	.string	"Cuda compilation tools, release 13.0, V13.0.88"
        /*0030*/ 	.string	"Build cuda_13.0.r13.0/compiler.36424714_0"
        /*0030*/ 	.string	"-v  -suppress-debug-info  -lineinfo  -arch sm_90a "



//--------------------- .note.nv.cuinfo           --------------------------
	.section	.note.nv.cuinfo,"",@"SHT_NOTE"
	.sectionflags	@"SHF_NOTE_NV_CUINFO"
        /*0018*/ 	.short	0x0002
        /*001a*/ 	.short	0x005a
        /*001c*/ 	.short	0x0082
	.zero		2


//--------------------- .nv.info                  --------------------------
	.section	.nv.info,"",@"SHT_CUDA_INFO"
	.align	4


	//----- nvinfo : EIATTR_REGCOUNT
	.align		4
        /*0000*/ 	.byte	0x04, 0x2f
        /*0002*/ 	.short	(.L_1 - .L_0)
	.align		4
.L_0:
        /*0004*/ 	.word	index@(gluon_wgmma)
        /*0008*/ 	.word	0x0000005a


	//----- nvinfo : EIATTR_FRAME_SIZE
	.align		4
.L_1:
        /*000c*/ 	.byte	0x04, 0x11
        /*000e*/ 	.short	(.L_3 - .L_2)
	.align		4
.L_2:
        /*0010*/ 	.word	index@(gluon_wgmma)
        /*0014*/ 	.word	0x00000000


	//----- nvinfo : EIATTR_MIN_STACK_SIZE
	.align		4
.L_3:
        /*0018*/ 	.byte	0x04, 0x12
        /*001a*/ 	.short	(.L_5 - .L_4)
	.align		4
.L_4:
        /*001c*/ 	.word	index@(gluon_wgmma)
        /*0020*/ 	.word	0x00000000
.L_5:


//--------------------- .nv.compat                --------------------------
	.section	.nv.compat,"",@"SHT_CUDA_COMPAT_INFO"
	.align	4
        /*0000*/ 	.byte	0x02, 0x09, 0x01, 0x00, 0x02, 0x02, 0x04, 0x00, 0x02, 0x05, 0x05, 0x00, 0x03, 0x07, 0x01, 0x01
        /*0010*/ 	.byte	0x02, 0x03, 0x03, 0x00, 0x02, 0x06, 0x01, 0x00, 0x04, 0x0b, 0x08, 0x00, 0x00, 0x00, 0x00, 0x00
        /*0020*/ 	.byte	0x00, 0x00, 0x00, 0x00


//--------------------- .nv.info.gluon_wgmma      --------------------------
	.section	.nv.info.gluon_wgmma,"",@"SHT_CUDA_INFO"
	.sectionflags	@""
	.align	4


	//----- nvinfo : EIATTR_CUDA_API_VERSION
	.align		4
        /*0000*/ 	.byte	0x04, 0x37
        /*0002*/ 	.short	(.L_7 - .L_6)
.L_6:
        /*0004*/ 	.word	0x00000082


	//----- nvinfo : EIATTR_KPARAM_INFO
	.align		4
.L_7:
        /*0008*/ 	.byte	0x04, 0x17
        /*000a*/ 	.short	(.L_9 - .L_8)
.L_8:
        /*000c*/ 	.word	0x00000000
        /*0010*/ 	.short	0x000a
        /*0012*/ 	.short	0x0048
        /*0014*/ 	.byte	0x00, 0xf4, 0x21, 0x00


	//----- nvinfo : EIATTR_KPARAM_INFO
	.align		4
.L_9:
        /*0018*/ 	.byte	0x04, 0x17
        /*001a*/ 	.short	(.L_11 - .L_10)
.L_10:
        /*001c*/ 	.word	0x00000000
        /*0020*/ 	.short	0x0009
        /*0022*/ 	.short	0x0040
        /*0024*/ 	.byte	0x00, 0xf4, 0x21, 0x00


	//----- nvinfo : EIATTR_KPARAM_INFO
	.align		4
.L_11:
        /*0028*/ 	.byte	0x04, 0x17
        /*002a*/ 	.short	(.L_13 - .L_12)
.L_12:
        /*002c*/ 	.word	0x00000000
        /*0030*/ 	.short	0x0008
        /*0032*/ 	.short	0x0038
        /*0034*/ 	.byte	0x00, 0xf0, 0x21, 0x00


	//----- nvinfo : EIATTR_KPARAM_INFO
	.align		4
.L_13:
        /*0038*/ 	.byte	0x04, 0x17
        /*003a*/ 	.short	(.L_15 - .L_14)
.L_14:
        /*003c*/ 	.word	0x00000000
        /*0040*/ 	.short	0x0007
        /*0042*/ 	.short	0x0030
        /*0044*/ 	.byte	0x00, 0xf0, 0x21, 0x00


	//----- nvinfo : EIATTR_KPARAM_INFO
	.align		4
.L_15:
        /*0048*/ 	.byte	0x04, 0x17
        /*004a*/ 	.short	(.L_17 - .L_16)
.L_16:
        /*004c*/ 	.word	0x00000000
        /*0050*/ 	.short	0x0006
        /*0052*/ 	.short	0x0028
        /*0054*/ 	.byte	0x00, 0xf0, 0x21, 0x00


	//----- nvinfo : EIATTR_KPARAM_INFO
	.align		4
.L_17:
        /*0058*/ 	.byte	0x04, 0x17
        /*005a*/ 	.short	(.L_19 - .L_18)
.L_18:
        /*005c*/ 	.word	0x00000000
        /*0060*/ 	.short	0x0005
        /*0062*/ 	.short	0x0020
        /*0064*/ 	.byte	0x00, 0xf0, 0x11, 0x00


	//----- nvinfo : EIATTR_KPARAM_INFO
	.align		4
.L_19:
        /*0068*/ 	.byte	0x04, 0x17
        /*006a*/ 	.short	(.L_21 - .L_20)
.L_20:
        /*006c*/ 	.word	0x00000000
        /*0070*/ 	.short	0x0004
        /*0072*/ 	.short	0x001c
        /*0074*/ 	.byte	0x00, 0xf0, 0x11, 0x00


	//----- nvinfo : EIATTR_KPARAM_INFO
	.align		4
.L_21:
        /*0078*/ 	.byte	0x04, 0x17
        /*007a*/ 	.short	(.L_23 - .L_22)
.L_22:
        /*007c*/ 	.word	0x00000000
        /*0080*/ 	.short	0x0003
        /*0082*/ 	.short	0x0018
        /*0084*/ 	.byte	0x00, 0xf0, 0x11, 0x00


	//----- nvinfo : EIATTR_KPARAM_INFO
	.align		4
.L_23:
        /*0088*/ 	.byte	0x04, 0x17
        /*008a*/ 	.short	(.L_25 - .L_24)
.L_24:
        /*008c*/ 	.word	0x00000000
        /*0090*/ 	.short	0x0002
        /*0092*/ 	.short	0x0010
        /*0094*/ 	.byte	0x00, 0xf4, 0x21, 0x00


	//----- nvinfo : EIATTR_KPARAM_INFO
	.align		4
.L_25:
        /*0098*/ 	.byte	0x04, 0x17
        /*009a*/ 	.short	(.L_27 - .L_26)
.L_26:
        /*009c*/ 	.word	0x00000000
        /*00a0*/ 	.short	0x0001
        /*00a2*/ 	.short	0x0008
        /*00a4*/ 	.byte	0x00, 0xf4, 0x21, 0x00


	//----- nvinfo : EIATTR_KPARAM_INFO
	.align		4
.L_27:
        /*00a8*/ 	.byte	0x04, 0x17
        /*00aa*/ 	.short	(.L_29 - .L_28)
.L_28:
        /*00ac*/ 	.word	0x00000000
        /*00b0*/ 	.short	0x0000
        /*00b2*/ 	.short	0x0000
        /*00b4*/ 	.byte	0x00, 0xf4, 0x21, 0x00


	//----- nvinfo : EIATTR_SPARSE_MMA_MASK
	.align		4
.L_29:
        /*00b8*/ 	.byte	0x03, 0x50
        /*00ba*/ 	.short	0x0000


	//----- nvinfo : EIATTR_MAXREG_COUNT
	.align		4
        /*00bc*/ 	.byte	0x03, 0x1b
        /*00be*/ 	.short	0x00ff


	//----- nvinfo : EIATTR_NUM_BARRIERS
	.align		4
        /*00c0*/ 	.byte	0x02, 0x4c
        /*00c2*/ 	.byte	0x01
	.zero		1


	//----- nvinfo : EIATTR_MERCURY_ISA_VERSION
	.align		4
        /*00c4*/ 	.byte	0x03, 0x5f
        /*00c6*/ 	.short	0x0101


	//----- nvinfo : EIATTR_INT_WARP_WIDE_INSTR_OFFSETS
	.align		4
        /*00c8*/ 	.byte	0x04, 0x31
        /*00ca*/ 	.short	(.L_31 - .L_30)


	//   ....[0]....
.L_30:
        /*00cc*/ 	.word	0x00001490


	//   ....[1]....
        /*00d0*/ 	.word	0x00001520


	//   ....[2]....
        /*00d4*/ 	.word	0x00001900


	//   ....[3]....
        /*00d8*/ 	.word	0x00001910


	//   ....[4]....
        /*00dc*/ 	.word	0x00001920


	//   ....[5]....
        /*00e0*/ 	.word	0x00001930


	//   ....[6]....
        /*00e4*/ 	.word	0x00001c30


	//   ....[7]....
        /*00e8*/ 	.word	0x00001c50


	//----- nvinfo : EIATTR_COOP_GROUP_MASK_REGIDS
	.align		4
.L_31:
        /*00ec*/ 	.byte	0x04, 0x29
        /*00ee*/ 	.short	(.L_33 - .L_32)


	//   ....[0]....
.L_32:
        /*00f0*/ 	.word	0xffffffff


	//   ....[1]....
        /*00f4*/ 	.word	0xffffffff


	//   ....[2]....
        /*00f8*/ 	.word	0xffffffff


	//----- nvinfo : EIATTR_COOP_GROUP_INSTR_OFFSETS
	.align		4
.L_33:
        /*00fc*/ 	.byte	0x04, 0x28
        /*00fe*/ 	.short	(.L_35 - .L_34)


	//   ....[0]....
.L_34:
        /*0100*/ 	.word	0x00000150


	//   ....[1]....
        /*0104*/ 	.word	0x00000720


	//   ....[2]....
        /*0108*/ 	.word	0x00000d30


	//----- nvinfo : EIATTR_MBARRIER_INSTR_OFFSETS
	.align		4
.L_35:
        /*010c*/ 	.byte	0x04, 0x39
        /*010e*/ 	.short	(.L_37 - .L_36)


	//   ....[0]....
.L_36:
        /*0110*/ 	.word	0x000015b0
        /*0114*/ 	.word	0x000000ff
        /*0118*/ 	.word	0x00003000
        /*011c*/ 	.short	0x0100
        /*011e*/ 	.byte	0x08
	.zero		1


	//   ....[1]....
        /*0120*/ 	.word	0x00001a40
        /*0124*/ 	.word	0x000000ff
        /*0128*/ 	.word	0x00003000
        /*012c*/ 	.short	0x010a
        /*012e*/ 	.byte	0x08
	.zero		1


	//   ....[2]....
        /*0130*/ 	.word	0x00001c60
        /*0134*/ 	.word	0x000000ff
        /*0138*/ 	.word	0x00003000
        /*013c*/ 	.short	0x0108
        /*013e*/ 	.byte	0x08
	.zero		1


	//   ....[3]....
        /*0140*/ 	.word	0x00002010
        /*0144*/ 	.word	0x000000ff
        /*0148*/ 	.word	0x00003000
        /*014c*/ 	.short	0x010a
        /*014e*/ 	.byte	0x08
	.zero		1


	//----- nvinfo : EIATTR_NUM_MBARRIERS
	.align		4
.L_37:
        /*0150*/ 	.byte	0x03, 0x38
        /*0152*/ 	.short	0x0001


	//----- nvinfo : EIATTR_EXIT_INSTR_OFFSETS
	.align		4
        /*0154*/ 	.byte	0x04, 0x1c
        /*0156*/ 	.short	(.L_39 - .L_38)


	//   ....[0]....
.L_38:
        /*0158*/ 	.word	0x00002000


	//----- nvinfo : EIATTR_REQNTID
	.align		4
.L_39:
        /*015c*/ 	.byte	0x04, 0x10
        /*015e*/ 	.short	(.L_41 - .L_40)
.L_40:
        /*0160*/ 	.word	0x00000080
        /*0164*/ 	.word	0x00000001
        /*0168*/ 	.word	0x00000001


	//----- nvinfo : EIATTR_CRS_STACK_SIZE
	.align		4
.L_41:
        /*016c*/ 	.byte	0x04, 0x1e
        /*016e*/ 	.short	(.L_43 - .L_42)
.L_42:
        /*0170*/ 	.word	0x00000000


	//----- nvinfo : EIATTR_CBANK_PARAM_SIZE
	.align		4
.L_43:
        /*0174*/ 	.byte	0x03, 0x19
        /*0176*/ 	.short	0x0050


	//----- nvinfo : EIATTR_PARAM_CBANK
	.align		4
        /*0178*/ 	.byte	0x04, 0x0a
        /*017a*/ 	.short	(.L_45 - .L_44)
	.align		4
.L_44:
        /*017c*/ 	.word	index@(.nv.constant0.gluon_wgmma)
        /*0180*/ 	.short	0x0210
        /*0182*/ 	.short	0x0050


	//----- nvinfo : EIATTR_SW_WAR
	.align		4
.L_45:
        /*0184*/ 	.byte	0x04, 0x36
        /*0186*/ 	.short	(.L_47 - .L_46)
.L_46:
        /*0188*/ 	.word	0x00000008
.L_47:


//--------------------- .nv.callgraph             --------------------------
	.section	.nv.callgraph,"",@"SHT_CUDA_CALLGRAPH"
	.align	4
	.sectionentsize	8
	.align		4
        /*0000*/ 	.word	0x00000000
	.align		4
        /*0004*/ 	.word	0xffffffff
	.align		4
        /*0008*/ 	.word	0x00000000
	.align		4
        /*000c*/ 	.word	0xfffffffe
	.align		4
        /*0010*/ 	.word	0x00000000
	.align		4
        /*0014*/ 	.word	0xfffffffd
	.align		4
        /*0018*/ 	.word	0x00000000
	.align		4
        /*001c*/ 	.word	0xfffffffc


//--------------------- .text.gluon_wgmma         --------------------------
	.section	.text.gluon_wgmma,"ax",@progbits
	.align	128
        .global         gluon_wgmma
        .type           gluon_wgmma,@function
        .size           gluon_wgmma,(.L_x_52 - gluon_wgmma)
        .other          gluon_wgmma,@"STO_CUDA_ENTRY STV_DEFAULT"
gluon_wgmma:
.text.gluon_wgmma:
[----:B------:R-:W-:Y:S01]  /*0000*/  LDC R1, c[0x0][0x28] ;  /* 0x00000a00ff017b82 */ /* 0x000fe20000000800 */
[----:B------:R-:W1:Y:S07]  /*0010*/  S2R R0, SR_TID.X ;  /* 0x0000000000007919 */ /* 0x000e6e0000002100 */
[----:B------:R-:W2:Y:S01]  /*0020*/  S2UR UR4, SR_CgaCtaId ;  /* 0x00000000000479c3 */ /* 0x000ea20000008800 */
[----:B------:R-:W-:Y:S01]  /*0030*/  UMOV UR8, 0x400 ;  /* 0x0000040000087882 */ /* 0x000fe20000000000 */
[----:B------:R-:W-:Y:S01]  /*0040*/  ULDC UR6, c[0x0][0xc] ;  /* 0x0000030000067ab9 */ /* 0x000fe20000000800 */
[----:B------:R-:W-:Y:S01]  /*0050*/  ULDC.64 UR20, c[0x0][0x250] ;  /* 0x0000940000147ab9 */ /* 0x000fe20000000a00 */
[----:B------:R-:W-:Y:S04]  /*0060*/  BSSY B0, `(.L_x_0) ;  /* 0x000001e000007945 */ /* 0x000fe80003800000 */
[----:B------:R-:W3:Y:S08]  /*0070*/  LDC R3, c[0x0][0x228] ;  /* 0x00008a00ff037b82 */ /* 0x000ef00000000800 */
[----:B------:R-:W4:Y:S08]  /*0080*/  LDC R10, c[0x0][0x230] ;  /* 0x00008c00ff0a7b82 */ /* 0x000f300000000800 */
[----:B------:R-:W-:Y:S01]  /*0090*/  S2UR UR30, SR_CTAID.Y ;  /* 0x00000000001e79c3 */ /* 0x000fe20000002600 */
[----:B--2---:R-:W-:-:S03]  /*00a0*/  ULEA UR8, UR4, UR8, 0x18 ;  /* 0x0000000804087291 */ /* 0x004fc6000f8ec03f */
[----:B------:R-:W-:Y:S01]  /*00b0*/  ULDC UR4, c[0x0][0x10] ;  /* 0x0000040000047ab9 */ /* 0x000fe20000000800 */
[----:B-1----:R-:W-:-:S03]  /*00c0*/  LOP3.LUT R2, R0, 0x7f, RZ, 0xc0, !PT ;  /* 0x0000007f00027812 */ /* 0x002fc600078ec0ff */
[----:B------:R-:W1:Y:S01]  /*00d0*/  S2UR UR5, SR_CTAID.Z ;  /* 0x00000000000579c3 */ /* 0x000e620000002700 */
[----:B---3--:R-:W-:Y:S01]  /*00e0*/  VIADD R3, R3, 0xffffffff ;  /* 0xffffffff03037836 */ /* 0x008fe20000000000 */
[C---:B------:R-:W-:Y:S02]  /*00f0*/  ISETP.GE.U32.AND P0, PT, R2.reuse, 0x20, PT ;  /* 0x000000200200780c */ /* 0x040fe40003f06070 */
[C---:B------:R-:W-:Y:S02]  /*0100*/  ISETP.NE.U32.AND P2, PT, R2.reuse, RZ, PT ;  /* 0x000000ff0200720c */ /* 0x040fe40003f45070 */
[----:B------:R-:W-:Y:S02]  /*0110*/  LEA R12, R2, UR8, 0x2 ;  /* 0x00000008020c7c11 */ /* 0x000fe4000f8e10ff */
[----:B------:R-:W2:Y:S01]  /*0120*/  S2UR UR31, SR_CTAID.X ;  /* 0x00000000001f79c3 */ /* 0x000ea20000002500 */
[----:B----4-:R-:W-:-:S06]  /*0130*/  VIADD R8, R10, 0xffffffff ;  /* 0xffffffff0a087836 */ /* 0x010fcc0000000000 */
[----:B------:R3:W-:Y:S01]  /*0140*/  @!P0 STS [R12], RZ ;  /* 0x000000ff0c008388 */ /* 0x0007e20000000800 */
[----:B------:R-:W-:-:S03]  /*0150*/  NOP ;  /* 0x0000000000007918 */ /* 0x000fc60000000000 */
[----:B------:R3:W-:Y:S01]  /*0160*/  @!P2 STS [UR8+0x24], R3 ;  /* 0x00002403ff00a988 */ /* 0x0007e20008000808 */
[----:B-1----:R-:W-:-:S03]  /*0170*/  UIMAD UR4, UR5, UR4, UR30 ;  /* 0x00000004050472a4 */ /* 0x002fc6000f8e021e */
[----:B------:R3:W-:Y:S01]  /*0180*/  @!P2 STS [UR8+0x20], R8 ;  /* 0x00002008ff00a988 */ /* 0x0007e20008000808 */
[----:B--2---:R-:W-:-:S04]  /*0190*/  UIMAD UR4, UR4, UR6, UR31 ;  /* 0x00000006040472a4 */ /* 0x004fc8000f8e021f */
[----:B------:R-:W-:-:S04]  /*01a0*/  UIMAD UR6, UR4, 0x180, URZ ;  /* 0x00000180040678a4 */ /* 0x000fc8000f8e023f */
[----:B------:R-:W-:-:S04]  /*01b0*/  UIADD3 UR28, UP0, UR6, UR20, URZ ;  /* 0x00000014061c7290 */ /* 0x000fc8000ff1e03f */
[----:B------:R-:W-:Y:S01]  /*01c0*/  ULEA.HI.X.SX32 UR29, UR6, UR21, 0x1, UP0 ;  /* 0x00000015061d7291 */ /* 0x000fe200080f0e3f */
[----:B---3--:R-:W-:Y:S11]  /*01d0*/  @P2 BRA `(.L_x_1) ;  /* 0x0000000000182947 */ /* 0x008ff60003800000 */
[----:B------:R-:W1:Y:S01]  /*01e0*/  LDS R4, [UR8+0x8] ;  /* 0x00000808ff047984 */ /* 0x000e620008000800 */
[----:B------:R-:W2:Y:S01]  /*01f0*/  LDC.64 R6, c[0x0][0x210] ;  /* 0x00008400ff067b82 */ /* 0x000ea20000000a00 */
[----:B------:R-:W-:Y:S02]  /*0200*/  IMAD.MOV.U32 R5, RZ, RZ, 0x70 ;  /* 0x00000070ff057424 */ /* 0x000fe400078e00ff */
[----:B--2---:R2:W-:Y:S03]  /*0210*/  STS.64 [UR8], R6 ;  /* 0x00000006ff007988 */ /* 0x0045e60008000a08 */
[----:B-1----:R-:W-:-:S05]  /*0220*/  LOP3.LUT R4, R4, 0x10, R5, 0xd8, !PT ;  /* 0x0000001004047812 */ /* 0x002fca00078ed805 */
[----:B------:R2:W-:Y:S02]  /*0230*/  STS [UR8+0x8], R4 ;  /* 0x00000804ff007988 */ /* 0x0005e40008000808 */
.L_x_1:
[----:B------:R-:W-:Y:S05]  /*0240*/  BSYNC B0 ;  /* 0x0000000000007941 */ /* 0x000fea0003800000 */
.L_x_0:
[----:B------:R-:W-:Y:S04]  /*0250*/  BSSY B0, `(.L_x_2) ;  /* 0x000000a000007945 */ /* 0x000fe80003800000 */
[----:B------:R-:W-:Y:S05]  /*0260*/  @P2 BRA `(.L_x_3) ;  /* 0x0000000000202947 */ /* 0x000fea0003800000 */
[----:B--2---:R-:W1:Y:S01]  /*0270*/  LDS R4, [UR8+0x34] ;  /* 0x00003408ff047984 */ /* 0x004e620008000800 */
[----:B------:R-:W-:Y:S02]  /*0280*/  IMAD.MOV.U32 R5, RZ, RZ, 0x1f000000 ;  /* 0x1f000000ff057424 */ /* 0x000fe400078e00ff */
[----:B------:R-:W-:Y:S01]  /*0290*/  @!P2 IMAD.MOV.U32 R6, RZ, RZ, 0x3f ;  /* 0x0000003fff06a424 */ /* 0x000fe200078e00ff */
[----:B------:R-:W2:Y:S02]  /*02a0*/  @!P2 LDS R7, [UR8+0x38] ;  /* 0x00003808ff07a984 */ /* 0x000ea40008000800 */
[----:B-1----:R-:W-:Y:S02]  /*02b0*/  LOP3.LUT R4, R4, 0xff000000, R5, 0xb8, !PT ;  /* 0xff00000004047812 */ /* 0x002fe400078eb805 */
[----:B--2---:R-:W-:-:S03]  /*02c0*/  @!P2 LOP3.LUT R5, R7, 0xff, R6, 0xb8, !PT ;  /* 0x000000ff0705a812 */ /* 0x004fc600078eb806 */
[----:B------:R1:W-:Y:S04]  /*02d0*/  STS [UR8+0x34], R4 ;  /* 0x00003404ff007988 */ /* 0x0003e80008000808 */
[----:B------:R1:W-:Y:S02]  /*02e0*/  @!P2 STS [UR8+0x38], R5 ;  /* 0x00003805ff00a988 */ /* 0x0003e40008000808 */
.L_x_3:
[----:B------:R-:W-:Y:S05]  /*02f0*/  BSYNC B0 ;  /* 0x0000000000007941 */ /* 0x000fea0003800000 */
.L_x_2:
[----:B------:R-:W-:Y:S04]  /*0300*/  BSSY B0, `(.L_x_4) ;  /* 0x000000e000007945 */ /* 0x000fe80003800000 */
[----:B------:R-:W-:Y:S05]  /*0310*/  @P2 BRA `(.L_x_5) ;  /* 0x0000000000302947 */ /* 0x000fea0003800000 */
[----:B-1----:R-:W1:Y:S01]  /*0320*/  LDS R5, [UR8+0x34] ;  /* 0x00003408ff057984 */ /* 0x002e620008000800 */
[----:B--2---:R-:W2:Y:S03]  /*0330*/  LDC.64 R6, c[0x0][0x238] ;  /* 0x00008e00ff067b82 */ /* 0x004ea60000000a00 */
[----:B------:R-:W3:Y:S01]  /*0340*/  LDS R4, [UR8+0x1c] ;  /* 0x00001c08ff047984 */ /* 0x000ee20008000800 */
[C---:B--2---:R-:W-:Y:S01]  /*0350*/  SHF.L.U64.HI R7, R6.reuse, 0x1, R7 ;  /* 0x0000000106077819 */ /* 0x044fe20000010207 */
[----:B------:R-:W-:-:S03]  /*0360*/  IMAD.SHL.U32 R6, R6, 0x2, RZ ;  /* 0x0000000206067824 */ /* 0x000fc600078e00ff */
[--C-:B------:R-:W-:Y:S02]  /*0370*/  SHF.R.U32.HI R9, RZ, 0x4, R7.reuse ;  /* 0x00000004ff097819 */ /* 0x100fe40000011607 */
[----:B------:R-:W-:-:S05]  /*0380*/  SHF.R.U64 R6, R6, 0x4, R7 ;  /* 0x0000000406067819 */ /* 0x000fca0000001207 */
[----:B------:R4:W-:Y:S01]  /*0390*/  STS [UR8+0xc], R6 ;  /* 0x00000c06ff007988 */ /* 0x0009e20008000808 */
[----:B-1----:R-:W-:Y:S02]  /*03a0*/  LOP3.LUT R5, R5, 0x7, RZ, 0xb8, !PT ;  /* 0x0000000705057812 */ /* 0x002fe400078eb8ff */
[----:B---3--:R-:W-:-:S03]  /*03b0*/  LOP3.LUT R4, R4, 0xf, R9, 0xb8, !PT ;  /* 0x0000000f04047812 */ /* 0x008fc600078eb809 */
[----:B------:R4:W-:Y:S04]  /*03c0*/  STS [UR8+0x34], R5 ;  /* 0x00003405ff007988 */ /* 0x0009e80008000808 */
[----:B------:R4:W-:Y:S02]  /*03d0*/  STS [UR8+0x1c], R4 ;  /* 0x00001c04ff007988 */ /* 0x0009e40008000808 */
.L_x_5:
[----:B------:R-:W-:Y:S05]  /*03e0*/  BSYNC B0 ;  /* 0x0000000000007941 */ /* 0x000fea0003800000 */
.L_x_4:
[----:B------:R-:W-:Y:S04]  /*03f0*/  BSSY B1, `(.L_x_6) ;  /* 0x000001b000017945 */ /* 0x000fe80003800000 */
[----:B------:R-:W-:Y:S01]  /*0400*/  BSSY B0, `(.L_x_7) ;  /* 0x0000016000007945 */ /* 0x000fe20003800000 */
[----:B--2---:R-:W-:-:S03]  /*0410*/  IMAD.MOV.U32 R7, RZ, RZ, RZ ;  /* 0x000000ffff077224 */ /* 0x004fc600078e00ff */
[----:B------:R-:W-:Y:S05]  /*0420*/  @P2 BRA `(.L_x_8) ;  /* 0x0000000000202947 */ /* 0x000fea0003800000 */
[----:B-1--4-:R-:W1:Y:S02]  /*0430*/  LDS R4, [UR8+0x34] ;  /* 0x00003408ff047984 */ /* 0x012e640008000800 */
[----:B-1----:R-:W-:-:S05]  /*0440*/  LOP3.LUT R4, R4, 0x38, RZ, 0xb8, !PT ;  /* 0x0000003804047812 */ /* 0x002fca00078eb8ff */
[----:B------:R1:W-:Y:S01]  /*0450*/  STS [UR8+0x34], R4 ;  /* 0x00003404ff007988 */ /* 0x0003e20008000808 */
[----:B------:R-:W-:Y:S05]  /*0460*/  @P2 BRA `(.L_x_9) ;  /* 0x0000000000202947 */ /* 0x000fea0003800000 */
[----:B-1----:R-:W1:Y:S01]  /*0470*/  LDS R4, [UR8+0x8] ;  /* 0x00000808ff047984 */ /* 0x002e620008000800 */
[----:B------:R-:W-:-:S05]  /*0480*/  IMAD.MOV.U32 R5, RZ, RZ, 0x780 ;  /* 0x00000780ff057424 */ /* 0x000fca00078e00ff */
[----:B-1----:R-:W-:-:S05]  /*0490*/  LOP3.LUT R4, R4, 0x500, R5, 0xd8, !PT ;  /* 0x0000050004047812 */ /* 0x002fca00078ed805 */
[----:B------:R2:W-:Y:S02]  /*04a0*/  STS [UR8+0x8], R4 ;  /* 0x00000804ff007988 */ /* 0x0005e40008000808 */
.L_x_8:
[----:B------:R-:W-:Y:S05]  /*04b0*/  @P2 BRA `(.L_x_10) ;  /* 0x0000000000282947 */ /* 0x000fea0003800000 */
[----:B-12-4-:R-:W1:Y:S02]  /*04c0*/  LDS R4, [UR8+0x8] ;  /* 0x00000808ff047984 */ /* 0x016e640008000800 */
[----:B-1----:R-:W-:-:S05]  /*04d0*/  LOP3.LUT R4, R4, 0x1800, RZ, 0xb8, !PT ;  /* 0x0000180004047812 */ /* 0x002fca00078eb8ff */
[----:B------:R2:W-:Y:S02]  /*04e0*/  STS [UR8+0x8], R4 ;  /* 0x00000804ff007988 */ /* 0x0005e40008000808 */
.L_x_9:
[----:B------:R-:W-:Y:S05]  /*04f0*/  @P2 BREAK B0 ;  /* 0x0000000000002942 */ /* 0x000fea0003800000 */
[----:B------:R-:W-:Y:S05]  /*0500*/  @P2 BRA `(.L_x_11) ;  /* 0x0000000000242947 */ /* 0x000fea0003800000 */
[----:B------:R-:W3:Y:S01]  /*0510*/  LDS R5, [UR8+0x8] ;  /* 0x00000808ff057984 */ /* 0x000ee20008000800 */
[----:B-12---:R-:W-:-:S05]  /*0520*/  IMAD.MOV.U32 R4, RZ, RZ, 0x6000 ;  /* 0x00006000ff047424 */ /* 0x006fca00078e00ff */
[----:B---3--:R-:W-:-:S04]  /*0530*/  LOP3.LUT R4, R5, 0x4000, R4, 0xd8, !PT ;  /* 0x0000400005047812 */ /* 0x008fc800078ed804 */
[----:B------:R-:W-:-:S05]  /*0540*/  LOP3.LUT R4, R4, 0x400000, RZ, 0xb8, !PT ;  /* 0x0040000004047812 */ /* 0x000fca00078eb8ff */
[----:B------:R3:W-:Y:S02]  /*0550*/  STS [UR8+0x8], R4 ;  /* 0x00000804ff007988 */ /* 0x0007e40008000808 */
.L_x_10:
[----:B------:R-:W-:Y:S05]  /*0560*/  BSYNC B0 ;  /* 0x0000000000007941 */ /* 0x000fea0003800000 */
.L_x_7:
[----:B-1234-:R-:W1:Y:S02]  /*0570*/  @!P2 LDS R4, [UR8+0x8] ;  /* 0x00000808ff04a984 */ /* 0x01ee640008000800 */
[----:B-1----:R-:W-:-:S05]  /*0580*/  @!P2 LOP3.LUT R4, R4, 0x8000, RZ, 0xb8, !PT ;  /* 0x000080000404a812 */ /* 0x002fca00078eb8ff */
[----:B------:R3:W-:Y:S02]  /*0590*/  @!P2 STS [UR8+0x8], R4 ;  /* 0x00000804ff00a988 */ /* 0x0007e40008000808 */
.L_x_11:
[----:B------:R-:W-:Y:S05]  /*05a0*/  BSYNC B1 ;  /* 0x0000000000017941 */ /* 0x000fea0003800000 */
.L_x_6:
[----:B------:R-:W-:Y:S05]  /*05b0*/  WARPSYNC.ALL ;  /* 0x0000000000007948 */ /* 0x000fea0003800000 */
[----:B------:R-:W-:Y:S05]  /*05c0*/  @P0 BRA `(.L_x_12) ;  /* 0x0000000000300947 */ /* 0x000fea0003800000 */
[----:B-123--:R-:W1:Y:S01]  /*05d0*/  S2R R4, SR_LANEID ;  /* 0x0000000000047919 */ /* 0x00ee620000000000 */
[----:B------:R-:W-:Y:S05]  /*05e0*/  WARPSYNC.ALL ;  /* 0x0000000000007948 */ /* 0x000fea0003800000 */
[----:B-1----:R-:W-:-:S05]  /*05f0*/  IMAD.SHL.U32 R6, R4, 0x4, RZ ;  /* 0x0000000404067824 */ /* 0x002fca00078e00ff */
[----:B------:R-:W1:Y:S01]  /*0600*/  LDS R9, [R6+UR8] ;  /* 0x0000000806097984 */ /* 0x000e620008000800 */
[----:B------:R-:W-:Y:S01]  /*0610*/  IADD3 R4, P1, R6, UR28, RZ ;  /* 0x0000001c06047c10 */ /* 0x000fe2000ff3e0ff */
[----:B------:R-:W-:-:S04]  /*0620*/  UMOV UR4, UR28 ;  /* 0x0000001c00047c82 */ /* 0x000fc80008000000 */
[----:B------:R-:W-:Y:S01]  /*0630*/  IMAD.X R5, RZ, RZ, UR29, P1 ;  /* 0x0000001dff057e24 */ /* 0x000fe200088e06ff */
[----:B------:R-:W-:-:S04]  /*0640*/  UMOV UR5, UR29 ;  /* 0x0000001d00057c82 */ /* 0x000fc80008000000 */
[----:B-1----:R4:W5:Y:S01]  /*0650*/  ATOMG.E.EXCH.STRONG.GPU PT, RZ, [R4], R9 ;  /* 0x0000000904ff73a8 */ /* 0x00296200041ee100 */
[----:B------:R-:W-:-:S04]  /*0660*/  DEPBAR {5,4,3,2,1,0} ;  /* 0x0000003f0000791a */ /* 0x000fc80000000000 */
[----:B------:R4:W-:Y:S01]  /*0670*/  UTMACCTL.IV [UR4] ;  /* 0x00000000040079b9 */ /* 0x0009e20008000000 */
[----:B------:R-:W-:Y:S01]  /*0680*/  NOP ;  /* 0x0000000000007918 */ /* 0x000fe20000000000 */
.L_x_12:
[----:B------:R-:W-:Y:S05]  /*0690*/  @P0 BRA `(.L_x_13) ;  /* 0x00000000000c0947 */ /* 0x000fea0003800000 */
[----:B------:R0:W-:Y:S01]  /*06a0*/  UTMACMDFLUSH ;  /* 0x00000000000079b7 */ /* 0x0001e20000000000 */
[----:B------:R-:W-:Y:S05]  /*06b0*/  @P0 BRA `(.L_x_13) ;  /* 0x0000000000040947 */ /* 0x000fea0003800000 */
[----:B------:R-:W-:-:S04]  /*06c0*/  DEPBAR.LE SB0, 0x0 ;  /* 0x000080000000791a */ /* 0x000fc80000000000 */
.L_x_13:
[----:B------:R-:W-:Y:S05]  /*06d0*/  WARPSYNC.ALL ;  /* 0x0000000000007948 */ /* 0x000fea0003800000 */
[----:B-----5:R-:W-:Y:S06]  /*06e0*/  BAR.SYNC.DEFER_BLOCKING 0x0 ;  /* 0x0000000000007b1d */ /* 0x020fec0000010000 */
[----:B------:R-:W-:Y:S02]  /*06f0*/  BSSY B1, `(.L_x_14) ;  /* 0x000000b000017945 */ /* 0x000fe40003800000 */
[----:B------:R-:W-:Y:S06]  /*0700*/  BAR.SYNC.DEFER_BLOCKING 0x0 ;  /* 0x0000000000007b1d */ /* 0x000fec0000010000 */
[----:B------:R5:W-:Y:S01]  /*0710*/  @!P0 STS [R12], RZ ;  /* 0x000000ff0c008388 */ /* 0x000be20000000800 */
[----:B------:R-:W-:Y:S01]  /*0720*/  NOP ;  /* 0x0000000000007918 */ /* 0x000fe20000000000 */
[----:B------:R-:W-:Y:S05]  /*0730*/  @P2 BRA `(.L_x_15) ;  /* 0x0000000000182947 */ /* 0x000fea0003800000 */
[----:B-1234-:R-:W1:Y:S01]  /*0740*/  LDS R4, [UR8+0x8] ;  /* 0x00000808ff047984 */ /* 0x01ee620008000800 */
[----:B------:R-:W2:Y:S01]  /*0750*/  LDC.64 R14, c[0x0][0x218] ;  /* 0x00008600ff0e7b82 */ /* 0x000ea20000000a00 */
[----:B------:R-:W-:Y:S02]  /*0760*/  IMAD.MOV.U32 R5, RZ, RZ, 0x70 ;  /* 0x00000070ff057424 */ /* 0x000fe400078e00ff */
[----:B--2---:R2:W-:Y:S03]  /*0770*/  STS.64 [UR8], R14 ;  /* 0x0000000eff007988 */ /* 0x0045e60008000a08 */
[----:B-1----:R-:W-:-:S05]  /*0780*/  LOP3.LUT R4, R4, 0x10, R5, 0xd8, !PT ;  /* 0x0000001004047812 */ /* 0x002fca00078ed805 */
[----:B------:R2:W-:Y:S02]  /*0790*/  STS [UR8+0x8], R4 ;  /* 0x00000804ff007988 */ /* 0x0005e40008000808 */
.L_x_15:
[----:B----4-:R-:W-:Y:S05]  /*07a0*/  BSYNC B1 ;  /* 0x0000000000017941 */ /* 0x010fea0003800000 */
.L_x_14:
[----:B------:R-:W-:Y:S04]  /*07b0*/  BSSY B2, `(.L_x_16) ;  /* 0x000000f000027945 */ /* 0x000fe80003800000 */
[----:B------:R-:W-:Y:S04]  /*07c0*/  BSSY B1, `(.L_x_17) ;  /* 0x000000c000017945 */ /* 0x000fe80003800000 */
[----:B------:R-:W-:Y:S05]  /*07d0*/  @P2 BRA `(.L_x_18) ;  /* 0x0000000000282947 */ /* 0x000fea0003800000 */
[----:B-123--:R-:W1:Y:S01]  /*07e0*/  LDS R4, [UR8+0x34] ;  /* 0x00003408ff047984 */ /* 0x00ee620008000800 */
[----:B------:R-:W-:Y:S01]  /*07f0*/  IMAD.MOV.U32 R5, RZ, RZ, 0x1f000000 ;  /* 0x1f000000ff057424 */ /* 0x000fe200078e00ff */
[----:B------:R-:W-:Y:S05]  /*0800*/  @P2 BREAK B1 ;  /* 0x0000000000012942 */ /* 0x000fea0003800000 */
[----:B-1----:R-:W-:-:S05]  /*0810*/  LOP3.LUT R4, R4, 0xff000000, R5, 0xb8, !PT ;  /* 0xff00000004047812 */ /* 0x002fca00078eb805 */
[----:B------:R1:W-:Y:S01]  /*0820*/  STS [UR8+0x34], R4 ;  /* 0x00003404ff007988 */ /* 0x0003e20008000808 */
[----:B------:R-:W-:Y:S05]  /*0830*/  @P2 BRA `(.L_x_19) ;  /* 0x0000000000182947 */ /* 0x000fea0003800000 */
[----:B------:R-:W2:Y:S01]  /*0840*/  LDS R5, [UR8+0x38] ;  /* 0x00003808ff057984 */ /* 0x000ea20008000800 */
[----:B-1----:R-:W-:-:S05]  /*0850*/  IMAD.MOV.U32 R4, RZ, RZ, 0x7f ;  /* 0x0000007fff047424 */ /* 0x002fca00078e00ff */
[----:B--2---:R-:W-:-:S05]  /*0860*/  LOP3.LUT R4, R5, 0xff, R4, 0xb8, !PT ;  /* 0x000000ff05047812 */ /* 0x004fca00078eb804 */
[----:B------:R4:W-:Y:S02]  /*0870*/  STS [UR8+0x38], R4 ;  /* 0x00003804ff007988 */ /* 0x0009e40008000808 */
.L_x_18:
[----:B------:R-:W-:Y:S05]  /*0880*/  BSYNC B1 ;  /* 0x0000000000017941 */ /* 0x000fea0003800000 */
.L_x_17:
[----:B------:R1:W-:Y:S02]  /*0890*/  @!P2 STS [UR8+0x20], R8 ;  /* 0x00002008ff00a988 */ /* 0x0003e40008000808 */
.L_x_19:
[----:B------:R-:W-:Y:S05]  /*08a0*/  BSYNC B2 ;  /* 0x0000000000027941 */ /* 0x000fea0003800000 */
.L_x_16:
[----:B------:R-:W-:Y:S05]  /*08b0*/  WARPSYNC.ALL ;  /* 0x0000000000007948 */ /* 0x000fea0003800000 */
[----:B------:R-:W2:Y:S01]  /*08c0*/  LDC R6, c[0x0][0x22c] ;  /* 0x00008b00ff067b82 */ /* 0x000ea20000000800 */
[----:B------:R-:W-:Y:S01]  /*08d0*/  BSSY B2, `(.L_x_20) ;  /* 0x0000010000027945 */ /* 0x000fe20003800000 */
[----:B--2---:R-:W-:-:S05]  /*08e0*/  VIADD R6, R6, 0xffffffff ;  /* 0xffffffff06067836 */ /* 0x004fca0000000000 */
[----:B------:R2:W-:Y:S01]  /*08f0*/  @!P2 STS [UR8+0x24], R6 ;  /* 0x00002406ff00a988 */ /* 0x0005e20008000808 */
[----:B------:R-:W-:Y:S05]  /*0900*/  @P2 BRA `(.L_x_21) ;  /* 0x0000000000302947 */ /* 0x000fea0003800000 */
[----:B------:R-:W2:Y:S01]  /*0910*/  LDS R5, [UR8+0x34] ;  /* 0x00003408ff057984 */ /* 0x000ea20008000800 */
[----:B-1----:R-:W1:Y:S03]  /*0920*/  LDC.64 R8, c[0x0][0x240] ;  /* 0x00009000ff087b82 */ /* 0x002e660000000a00 */
[----:B---34-:R-:W3:Y:S01]  /*0930*/  LDS R4, [UR8+0x1c] ;  /* 0x00001c08ff047984 */ /* 0x018ee20008000800 */
[C---:B-1----:R-:W-:Y:S01]  /*0940*/  SHF.L.U64.HI R9, R8.reuse, 0x1, R9 ;  /* 0x0000000108097819 */ /* 0x042fe20000010209 */
[----:B------:R-:W-:-:S03]  /*0950*/  IMAD.SHL.U32 R8, R8, 0x2, RZ ;  /* 0x0000000208087824 */ /* 0x000fc600078e00ff */
[--C-:B------:R-:W-:Y:S02]  /*0960*/  SHF.R.U32.HI R11, RZ, 0x4, R9.reuse ;  /* 0x00000004ff0b7819 */ /* 0x100fe40000011609 */
[----:B------:R-:W-:-:S05]  /*0970*/  SHF.R.U64 R8, R8, 0x4, R9 ;  /* 0x0000000408087819 */ /* 0x000fca0000001209 */
[----:B------:R1:W-:Y:S01]  /*0980*/  STS [UR8+0xc], R8 ;  /* 0x00000c08ff007988 */ /* 0x0003e20008000808 */
[----:B--2---:R-:W-:Y:S02]  /*0990*/  LOP3.LUT R5, R5, 0x7, RZ, 0xb8, !PT ;  /* 0x0000000705057812 */ /* 0x004fe400078eb8ff */
[----:B---3--:R-:W-:-:S03]  /*09a0*/  LOP3.LUT R4, R4, 0xf, R11, 0xb8, !PT ;  /* 0x0000000f04047812 */ /* 0x008fc600078eb80b */
[----:B------:R1:W-:Y:S04]  /*09b0*/  STS [UR8+0x34], R5 ;  /* 0x00003405ff007988 */ /* 0x0003e80008000808 */
[----:B------:R1:W-:Y:S02]  /*09c0*/  STS [UR8+0x1c], R4 ;  /* 0x00001c04ff007988 */ /* 0x0003e40008000808 */
.L_x_21:
[----:B------:R-:W-:Y:S05]  /*09d0*/  BSYNC B2 ;  /* 0x0000000000027941 */ /* 0x000fea0003800000 */
.L_x_20:
[----:B------:R-:W-:Y:S04]  /*09e0*/  BSSY B3, `(.L_x_22) ;  /* 0x000001a000037945 */ /* 0x000fe80003800000 */
[----:B------:R-:W-:Y:S04]  /*09f0*/  BSSY B2, `(.L_x_23) ;  /* 0x0000015000027945 */ /* 0x000fe80003800000 */
[----:B------:R-:W-:Y:S05]  /*0a00*/  @P2 BRA `(.L_x_24) ;  /* 0x0000000000202947 */ /* 0x000fea0003800000 */
[----:B-1-34-:R-:W1:Y:S02]  /*0a10*/  LDS R4, [UR8+0x34] ;  /* 0x00003408ff047984 */ /* 0x01ae640008000800 */
[----:B-1----:R-:W-:-:S05]  /*0a20*/  LOP3.LUT R4, R4, 0x38, RZ, 0xb8, !PT ;  /* 0x0000003804047812 */ /* 0x002fca00078eb8ff */
[----:B------:R1:W-:Y:S01]  /*0a30*/  STS [UR8+0x34], R4 ;  /* 0x00003404ff007988 */ /* 0x0003e20008000808 */
[----:B------:R-:W-:Y:S05]  /*0a40*/  @P2 BRA `(.L_x_25) ;  /* 0x0000000000202947 */ /* 0x000fea0003800000 */
[----:B-1----:R-:W1:Y:S01]  /*0a50*/  LDS R4, [UR8+0x8] ;  /* 0x00000808ff047984 */ /* 0x002e620008000800 */
[----:B------:R-:W-:-:S05]  /*0a60*/  IMAD.MOV.U32 R5, RZ, RZ, 0x780 ;  /* 0x00000780ff057424 */ /* 0x000fca00078e00ff */
[----:B-1----:R-:W-:-:S05]  /*0a70*/  LOP3.LUT R4, R4, 0x500, R5, 0xd8, !PT ;  /* 0x0000050004047812 */ /* 0x002fca00078ed805 */
[----:B------:R1:W-:Y:S02]  /*0a80*/  STS [UR8+0x8], R4 ;  /* 0x00000804ff007988 */ /* 0x0003e40008000808 */
.L_x_24:
[----:B------:R-:W-:Y:S05]  /*0a90*/  @P2 BRA `(.L_x_26) ;  /* 0x0000000000282947 */ /* 0x000fea0003800000 */
[----:B-1-34-:R-:W1:Y:S02]  /*0aa0*/  LDS R4, [UR8+0x8] ;  /* 0x00000808ff047984 */ /* 0x01ae640008000800 */
[----:B-1----:R-:W-:-:S05]  /*0ab0*/  LOP3.LUT R4, R4, 0x1800, RZ, 0xb8, !PT ;  /* 0x0000180004047812 */ /* 0x002fca00078eb8ff */
[----:B------:R3:W-:Y:S02]  /*0ac0*/  STS [UR8+0x8], R4 ;  /* 0x00000804ff007988 */ /* 0x0007e40008000808 */
.L_x_25:
[----:B------:R-:W-:Y:S05]  /*0ad0*/  @P2 BREAK B2 ;  /* 0x0000000000022942 */ /* 0x000fea0003800000 */
[----:B------:R-:W-:Y:S05]  /*0ae0*/  @P2 BRA `(.L_x_27) ;  /* 0x0000000000242947 */ /* 0x000fea0003800000 */
[----:B-1-3--:R-:W1:Y:S01]  /*0af0*/  LDS R4, [UR8+0x8] ;  /* 0x00000808ff047984 */ /* 0x00ae620008000800 */
[----:B------:R-:W-:-:S05]  /*0b00*/  IMAD.MOV.U32 R5, RZ, RZ, 0x6000 ;  /* 0x00006000ff057424 */ /* 0x000fca00078e00ff */
[----:B-1----:R-:W-:-:S04]  /*0b10*/  LOP3.LUT R4, R4, 0x4000, R5, 0xd8, !PT ;  /* 0x0000400004047812 */ /* 0x002fc800078ed805 */
[----:B------:R-:W-:-:S05]  /*0b20*/  LOP3.LUT R4, R4, 0x400000, RZ, 0xb8, !PT ;  /* 0x0040000004047812 */ /* 0x000fca00078eb8ff */
[----:B------:R1:W-:Y:S02]  /*0b30*/  STS [UR8+0x8], R4 ;  /* 0x00000804ff007988 */ /* 0x0003e40008000808 */
.L_x_26:
[----:B------:R-:W-:Y:S05]  /*0b40*/  BSYNC B2 ;  /* 0x0000000000027941 */ /* 0x000fea0003800000 */
.L_x_23:
[----:B-1-34-:R-:W1:Y:S02]  /*0b50*/  @!P2 LDS R4, [UR8+0x8] ;  /* 0x00000808ff04a984 */ /* 0x01ae640008000800 */
[----:B-1----:R-:W-:-:S05]  /*0b60*/  @!P2 LOP3.LUT R4, R4, 0x8000, RZ, 0xb8, !PT ;  /* 0x000080000404a812 */ /* 0x002fca00078eb8ff */
[----:B------:R4:W-:Y:S02]  /*0b70*/  @!P2 STS [UR8+0x8], R4 ;  /* 0x00000804ff00a988 */ /* 0x0009e40008000808 */
.L_x_27:
[----:B------:R-:W-:Y:S05]  /*0b80*/  BSYNC B3 ;  /* 0x0000000000037941 */ /* 0x000fea0003800000 */
.L_x_22:
[----:B------:R-:W-:Y:S05]  /*0b90*/  WARPSYNC.ALL ;  /* 0x0000000000007948 */ /* 0x000fea0003800000 */
[----:B------:R-:W-:-:S04]  /*0ba0*/  UIADD3 UR4, UR6, 0x80, URZ ;  /* 0x0000008006047890 */ /* 0x000fc8000fffe03f */
[----:B------:R-:W-:-:S04]  /*0bb0*/  UIADD3 UR22, UP0, UR4, UR20, URZ ;  /* 0x0000001404167290 */ /* 0x000fc8000ff1e03f */
[----:B------:R-:W-:Y:S01]  /*0bc0*/  ULEA.HI.X.SX32 UR23, UR4, UR21, 0x1, UP0 ;  /* 0x0000001504177291 */ /* 0x000fe200080f0e3f */
[----:B------:R-:W-:Y:S11]  /*0bd0*/  @P0 BRA `(.L_x_28) ;  /* 0x0000000000300947 */ /* 0x000ff60003800000 */
[----:B-1-34-:R-:W1:Y:S01]  /*0be0*/  S2R R4, SR_LANEID ;  /* 0x0000000000047919 */ /* 0x01ae620000000000 */
[----:B------:R-:W-:Y:S05]  /*0bf0*/  WARPSYNC.ALL ;  /* 0x0000000000007948 */ /* 0x000fea0003800000 */
[----:B-1----:R-:W-:-:S05]  /*0c00*/  IMAD.SHL.U32 R8, R4, 0x4, RZ ;  /* 0x0000000404087824 */ /* 0x002fca00078e00ff */
[----:B------:R-:W1:Y:S01]  /*0c10*/  LDS R9, [R8+UR8] ;  /* 0x0000000808097984 */ /* 0x000e620008000800 */
[----:B------:R-:W-:Y:S01]  /*0c20*/  IADD3 R4, P1, R8, UR22, RZ ;  /* 0x0000001608047c10 */ /* 0x000fe2000ff3e0ff */
[----:B------:R-:W-:-:S04]  /*0c30*/  UMOV UR4, UR22 ;  /* 0x0000001600047c82 */ /* 0x000fc80008000000 */
[----:B------:R-:W-:Y:S01]  /*0c40*/  IMAD.X R5, RZ, RZ, UR23, P1 ;  /* 0x00000017ff057e24 */ /* 0x000fe200088e06ff */
[----:B------:R-:W-:-:S04]  /*0c50*/  UMOV UR5, UR23 ;  /* 0x0000001700057c82 */ /* 0x000fc80008000000 */
[----:B-1----:R1:W3:Y:S01]  /*0c60*/  ATOMG.E.EXCH.STRONG.GPU PT, RZ, [R4], R9 ;  /* 0x0000000904ff73a8 */ /* 0x0022e200041ee100 */
[----:B------:R-:W-:-:S04]  /*0c70*/  DEPBAR {5,4,3,2,1,0} ;  /* 0x0000003f0000791a */ /* 0x000fc80000000000 */
[----:B------:R1:W-:Y:S01]  /*0c80*/  UTMACCTL.IV [UR4] ;  /* 0x00000000040079b9 */ /* 0x0003e20008000000 */
[----:B------:R-:W-:Y:S01]  /*0c90*/  NOP ;  /* 0x0000000000007918 */ /* 0x000fe20000000000 */
.L_x_28:
[----:B------:R-:W-:Y:S05]  /*0ca0*/  @P0 BRA `(.L_x_29) ;  /* 0x00000000000c0947 */ /* 0x000fea0003800000 */
[----:B------:R0:W-:Y:S01]  /*0cb0*/  UTMACMDFLUSH ;  /* 0x00000000000079b7 */ /* 0x0001e20000000000 */
[----:B------:R-:W-:Y:S05]  /*0cc0*/  @P0 BRA `(.L_x_29) ;  /* 0x0000000000040947 */ /* 0x000fea0003800000 */
[----:B------:R-:W-:-:S04]  /*0cd0*/  DEPBAR.LE SB0, 0x0 ;  /* 0x000080000000791a */ /* 0x000fc80000000000 */
.L_x_29:
[----:B------:R-:W-:Y:S05]  /*0ce0*/  WARPSYNC.ALL ;  /* 0x0000000000007948 */ /* 0x000fea0003800000 */
[----:B---3--:R-:W-:Y:S06]  /*0cf0*/  BAR.SYNC.DEFER_BLOCKING 0x0 ;  /* 0x0000000000007b1d */ /* 0x008fec0000010000 */
[----:B------:R-:W-:Y:S02]  /*0d00*/  BSSY B3, `(.L_x_30) ;  /* 0x000000b000037945 */ /* 0x000fe40003800000 */
[----:B------:R-:W-:Y:S06]  /*0d10*/  BAR.SYNC.DEFER_BLOCKING 0x0 ;  /* 0x0000000000007b1d */ /* 0x000fec0000010000 */
[----:B------:R3:W-:Y:S01]  /*0d20*/  @!P0 STS [R12], RZ ;  /* 0x000000ff0c008388 */ /* 0x0007e20000000800 */
[----:B------:R-:W-:Y:S01]  /*0d30*/  NOP ;  /* 0x0000000000007918 */ /* 0x000fe20000000000 */
[----:B------:R-:W-:Y:S05]  /*0d40*/  @P2 BRA `(.L_x_31) ;  /* 0x0000000000182947 */ /* 0x000fea0003800000 */
[----:B-1--4-:R-:W1:Y:S01]  /*0d50*/  LDS R4, [UR8+0x8] ;  /* 0x00000808ff047984 */ /* 0x012e620008000800 */
[----:B------:R-:W4:Y:S01]  /*0d60*/  LDC.64 R8, c[0x0][0x220] ;  /* 0x00008800ff087b82 */ /* 0x000f220000000a00 */
[----:B------:R-:W-:Y:S02]  /*0d70*/  IMAD.MOV.U32 R5, RZ, RZ, 0x70 ;  /* 0x00000070ff057424 */ /* 0x000fe400078e00ff */
[----:B----4-:R4:W-:Y:S03]  /*0d80*/  STS.64 [UR8], R8 ;  /* 0x00000008ff007988 */ /* 0x0109e60008000a08 */
[----:B-1----:R-:W-:-:S05]  /*0d90*/  LOP3.LUT R4, R4, 0x10, R5, 0xd8, !PT ;  /* 0x0000001004047812 */ /* 0x002fca00078ed805 */
[----:B------:R4:W-:Y:S02]  /*0da0*/  STS [UR8+0x8], R4 ;  /* 0x00000804ff007988 */ /* 0x0009e40008000808 */
.L_x_31:
[----:B-1----:R-:W-:Y:S05]  /*0db0*/  BSYNC B3 ;  /* 0x0000000000037941 */ /* 0x002fea0003800000 */
.L_x_30:
[----:B------:R-:W-:Y:S04]  /*0dc0*/  BSSY B4, `(.L_x_32) ;  /* 0x0000011000047945 */ /* 0x000fe80003800000 */
[----:B------:R-:W-:Y:S04]  /*0dd0*/  BSSY B3, `(.L_x_33) ;  /* 0x000000e000037945 */ /* 0x000fe80003800000 */
[----:B------:R-:W-:Y:S05]  /*0de0*/  @P2 BRA `(.L_x_34) ;  /* 0x0000000000242947 */ /* 0x000fea0003800000 */
[----:B----4-:R-:W1:Y:S01]  /*0df0*/  LDS R4, [UR8+0x34] ;  /* 0x00003408ff047984 */ /* 0x010e620008000800 */
[----:B------:R-:W-:-:S05]  /*0e00*/  IMAD.MOV.U32 R5, RZ, RZ, 0x3f000000 ;  /* 0x3f000000ff057424 */ /* 0x000fca00078e00ff */
[----:B-1----:R-:W-:-:S05]  /*0e10*/  LOP3.LUT R4, R4, 0xff000000, R5, 0xb8, !PT ;  /* 0xff00000004047812 */ /* 0x002fca00078eb805 */
[----:B------:R1:W-:Y:S01]  /*0e20*/  STS [UR8+0x34], R4 ;  /* 0x00003404ff007988 */ /* 0x0003e20008000808 */
[----:B------:R-:W-:Y:S05]  /*0e30*/  @P2 BRA `(.L_x_35) ;  /* 0x00000000001c2947 */ /* 0x000fea0003800000 */
[----:B-1----:R-:W1:Y:S01]  /*0e40*/  LDS R4, [UR8+0x38] ;  /* 0x00003808ff047984 */ /* 0x002e620008000800 */
[----:B------:R-:W-:-:S05]  /*0e50*/  IMAD.MOV.U32 R5, RZ, RZ, 0x3f ;  /* 0x0000003fff057424 */ /* 0x000fca00078e00ff */
[----:B-1----:R-:W-:-:S05]  /*0e60*/  LOP3.LUT R4, R4, 0xff, R5, 0xb8, !PT ;  /* 0x000000ff04047812 */ /* 0x002fca00078eb805 */
[----:B------:R1:W-:Y:S02]  /*0e70*/  STS [UR8+0x38], R4 ;  /* 0x00003804ff007988 */ /* 0x0003e40008000808 */
.L_x_34:
[----:B------:R-:W-:Y:S05]  /*0e80*/  @P2 BREAK B3 ;  /* 0x0000000000032942 */ /* 0x000fea0003800000 */
[----:B------:R-:W-:Y:S05]  /*0e90*/  @P2 BRA `(.L_x_36) ;  /* 0x00000000000c2947 */ /* 0x000fea0003800000 */
[----:B------:R1:W-:Y:S02]  /*0ea0*/  STS [UR8+0x20], R6 ;  /* 0x00002006ff007988 */ /* 0x0003e40008000808 */
.L_x_35:
[----:B------:R-:W-:Y:S05]  /*0eb0*/  BSYNC B3 ;  /* 0x0000000000037941 */ /* 0x000fea0003800000 */
.L_x_33:
[----:B------:R1:W-:Y:S02]  /*0ec0*/  @!P2 STS [UR8+0x24], R3 ;  /* 0x00002403ff00a988 */ /* 0x0003e40008000808 */
.L_x_36:
[----:B------:R-:W-:Y:S05]  /*0ed0*/  BSYNC B4 ;  /* 0x0000000000047941 */ /* 0x000fea0003800000 */
.L_x_32:
[----:B------:R-:W-:Y:S05]  /*0ee0*/  WARPSYNC.ALL ;  /* 0x0000000000007948 */ /* 0x000fea0003800000 */
[----:B------:R-:W-:Y:S04]  /*0ef0*/  BSSY B4, `(.L_x_37) ;  /* 0x000000e000047945 */ /* 0x000fe80003800000 */
[----:B------:R-:W-:Y:S05]  /*0f00*/  @P2 BRA `(.L_x_38) ;  /* 0x0000000000302947 */ /* 0x000fea0003800000 */
[----:B-1--4-:R-:W1:Y:S01]  /*0f10*/  LDS R4, [UR8+0x34] ;  /* 0x00003408ff047984 */ /* 0x012e620008000800 */
[----:B------:R-:W2:Y:S03]  /*0f20*/  LDC.64 R8, c[0x0][0x248] ;  /* 0x00009200ff087b82 */ /* 0x000ea60000000a00 */
[----:B------:R-:W4:Y:S01]  /*0f30*/  LDS R3, [UR8+0x1c] ;  /* 0x00001c08ff037984 */ /* 0x000f220008000800 */
[C---:B--2---:R-:W-:Y:S01]  /*0f40*/  SHF.L.U64.HI R6, R8.reuse, 0x1, R9 ;  /* 0x0000000108067819 */ /* 0x044fe20000010209 */
[----:B------:R-:W-:-:S03]  /*0f50*/  IMAD.SHL.U32 R5, R8, 0x2, RZ ;  /* 0x0000000208057824 */ /* 0x000fc600078e00ff */
[--C-:B------:R-:W-:Y:S02]  /*0f60*/  SHF.R.U32.HI R8, RZ, 0x4, R6.reuse ;  /* 0x00000004ff087819 */ /* 0x100fe40000011606 */
[----:B------:R-:W-:-:S05]  /*0f70*/  SHF.R.U64 R5, R5, 0x4, R6 ;  /* 0x0000000405057819 */ /* 0x000fca0000001206 */
[----:B------:R2:W-:Y:S01]  /*0f80*/  STS [UR8+0xc], R5 ;  /* 0x00000c05ff007988 */ /* 0x0005e20008000808 */
[----:B-1----:R-:W-:Y:S02]  /*0f90*/  LOP3.LUT R4, R4, 0x7, RZ, 0xb8, !PT ;  /* 0x0000000704047812 */ /* 0x002fe400078eb8ff */
[----:B----4-:R-:W-:-:S03]  /*0fa0*/  LOP3.LUT R3, R3, 0xf, R8, 0xb8, !PT ;  /* 0x0000000f03037812 */ /* 0x010fc600078eb808 */
[----:B------:R2:W-:Y:S04]  /*0fb0*/  STS [UR8+0x34], R4 ;  /* 0x00003404ff007988 */ /* 0x0005e80008000808 */
[----:B------:R2:W-:Y:S02]  /*0fc0*/  STS [UR8+0x1c], R3 ;  /* 0x00001c03ff007988 */ /* 0x0005e40008000808 */
.L_x_38:
[----:B------:R-:W-:Y:S05]  /*0fd0*/  BSYNC B4 ;  /* 0x0000000000047941 */ /* 0x000fea0003800000 */
.L_x_37:
[----:B------:R-:W-:Y:S04]  /*0fe0*/  BSSY B4, `(.L_x_39) ;  /* 0x000001a000047945 */ /* 0x000fe80003800000 */
[----:B------:R-:W-:Y:S04]  /*0ff0*/  BSSY B5, `(.L_x_40) ;  /* 0x0000015000057945 */ /* 0x000fe80003800000 */
[----:B------:R-:W-:Y:S05]  /*1000*/  @P2 BRA `(.L_x_41) ;  /* 0x0000000000202947 */ /* 0x000fea0003800000 */
[----:B-12---:R-:W1:Y:S02]  /*1010*/  LDS R3, [UR8+0x34] ;  /* 0x00003408ff037984 */ /* 0x006e640008000800 */
[----:B-1----:R-:W-:-:S05]  /*1020*/  LOP3.LUT R3, R3, 0x38, RZ, 0xb8, !PT ;  /* 0x0000003803037812 */ /* 0x002fca00078eb8ff */
[----:B------:R1:W-:Y:S01]  /*1030*/  STS [UR8+0x34], R3 ;  /* 0x00003403ff007988 */ /* 0x0003e20008000808 */
[----:B------:R-:W-:Y:S05]  /*1040*/  @P2 BRA `(.L_x_42) ;  /* 0x0000000000202947 */ /* 0x000fea0003800000 */
[----:B-1----:R-:W1:Y:S01]  /*1050*/  LDS R3, [UR8+0x8] ;  /* 0x00000808ff037984 */ /* 0x002e620008000800 */
[----:B----4-:R-:W-:-:S05]  /*1060*/  IMAD.MOV.U32 R4, RZ, RZ, 0x780 ;  /* 0x00000780ff047424 */ /* 0x010fca00078e00ff */
[----:B-1----:R-:W-:-:S05]  /*1070*/  LOP3.LUT R3, R3, 0x500, R4, 0xd8, !PT ;  /* 0x0000050003037812 */ /* 0x002fca00078ed804 */
[----:B------:R1:W-:Y:S02]  /*1080*/  STS [UR8+0x8], R3 ;  /* 0x00000803ff007988 */ /* 0x0003e40008000808 */
.L_x_41:
[----:B------:R-:W-:Y:S05]  /*1090*/  @P2 BRA `(.L_x_43) ;  /* 0x0000000000282947 */ /* 0x000fea0003800000 */
[----:B-12---:R-:W1:Y:S02]  /*10a0*/  LDS R3, [UR8+0x8] ;  /* 0x00000808ff037984 */ /* 0x006e640008000800 */
[----:B-1----:R-:W-:-:S05]  /*10b0*/  LOP3.LUT R3, R3, 0x1800, RZ, 0xb8, !PT ;  /* 0x0000180003037812 */ /* 0x002fca00078eb8ff */
[----:B------:R2:W-:Y:S02]  /*10c0*/  STS [UR8+0x8], R3 ;  /* 0x00000803ff007988 */ /* 0x0005e40008000808 */
.L_x_42:
[----:B------:R-:W-:Y:S05]  /*10d0*/  @P2 BREAK B5 ;  /* 0x0000000000052942 */ /* 0x000fea0003800000 */
[----:B------:R-:W-:Y:S05]  /*10e0*/  @P2 BRA `(.L_x_44) ;  /* 0x0000000000242947 */ /* 0x000fea0003800000 */
[----:B-12---:R-:W1:Y:S01]  /*10f0*/  LDS R3, [UR8+0x8] ;  /* 0x00000808ff037984 */ /* 0x006e620008000800 */
[----:B----4-:R-:W-:-:S05]  /*1100*/  IMAD.MOV.U32 R4, RZ, RZ, 0x6000 ;  /* 0x00006000ff047424 */ /* 0x010fca00078e00ff */
[----:B-1----:R-:W-:-:S04]  /*1110*/  LOP3.LUT R3, R3, 0x6000, R4, 0xd8, !PT ;  /* 0x0000600003037812 */ /* 0x002fc800078ed804 */
[----:B------:R-:W-:-:S05]  /*1120*/  LOP3.LUT R3, R3, 0x400000, RZ, 0xb8, !PT ;  /* 0x0040000003037812 */ /* 0x000fca00078eb8ff */
[----:B------:R1:W-:Y:S02]  /*1130*/  STS [UR8+0x8], R3 ;  /* 0x00000803ff007988 */ /* 0x0003e40008000808 */
.L_x_43:
[----:B------:R-:W-:Y:S05]  /*1140*/  BSYNC B5 ;  /* 0x0000000000057941 */ /* 0x000fea0003800000 */
.L_x_40:
[----:B-12---:R-:W1:Y:S02]  /*1150*/  @!P2 LDS R3, [UR8+0x8] ;  /* 0x00000808ff03a984 */ /* 0x006e640008000800 */
[----:B-1----:R-:W-:-:S05]  /*1160*/  @!P2 LOP3.LUT R3, R3, 0x8000, RZ, 0xb8, !PT ;  /* 0x000080000303a812 */ /* 0x002fca00078eb8ff */
[----:B------:R1:W-:Y:S02]  /*1170*/  @!P2 STS [UR8+0x8], R3 ;  /* 0x00000803ff00a988 */ /* 0x0003e40008000808 */
.L_x_44:
[----:B------:R-:W-:Y:S05]  /*1180*/  BSYNC B4 ;  /* 0x0000000000047941 */ /* 0x000fea0003800000 */
.L_x_39:
[----:B------:R-:W-:Y:S05]  /*1190*/  WARPSYNC.ALL ;  /* 0x0000000000007948 */ /* 0x000fea0003800000 */
[----:B------:R-:W-:Y:S01]  /*11a0*/  UIADD3 UR6, UR6, 0x100, URZ ;  /* 0x0000010006067890 */ /* 0x000fe2000fffe03f */
[----:B------:R-:W-:Y:S02]  /*11b0*/  ISETP.GE.AND P1, PT, R10, 0x1, PT ;  /* 0x000000010a00780c */ /* 0x000fe40003f26270 */
[----:B------:R-:W-:Y:S02]  /*11c0*/  CS2R R24, SRZ ;  /* 0x0000000000187805 */ /* 0x000fe4000001ff00 */
[----:B------:R-:W-:Y:S01]  /*11d0*/  CS2R R26, SRZ ;  /* 0x00000000001a7805 */ /* 0x000fe2000001ff00 */
[----:B------:R-:W-:Y:S01]  /*11e0*/  UIADD3 UR20, UP0, UR6, UR20, URZ ;  /* 0x0000001406147290 */ /* 0x000fe2000ff1e03f */
[----:B------:R-:W-:-:S02]  /*11f0*/  CS2R R28, SRZ ;  /* 0x00000000001c7805 */ /* 0x000fc4000001ff00 */
[----:B------:R-:W-:Y:S02]  /*1200*/  CS2R R30, SRZ ;  /* 0x00000000001e7805 */ /* 0x000fe4000001ff00 */
[----:B------:R-:W-:Y:S01]  /*1210*/  CS2R R32, SRZ ;  /* 0x0000000000207805 */ /* 0x000fe2000001ff00 */
[----:B------:R-:W-:Y:S01]  /*1220*/  ULEA.HI.X.SX32 UR21, UR6, UR21, 0x1, UP0 ;  /* 0x0000001506157291 */ /* 0x000fe200080f0e3f */
[----:B------:R-:W-:Y:S02]  /*1230*/  CS2R R34, SRZ ;  /* 0x0000000000227805 */ /* 0x000fe4000001ff00 */
[----:B------:R-:W-:Y:S02]  /*1240*/  CS2R R36, SRZ ;  /* 0x0000000000247805 */ /* 0x000fe4000001ff00 */
[----:B------:R-:W-:Y:S02]  /*1250*/  CS2R R38, SRZ ;  /* 0x0000000000267805 */ /* 0x000fe4000001ff00 */
[----:B------:R-:W-:-:S02]  /*1260*/  CS2R R40, SRZ ;  /* 0x0000000000287805 */ /* 0x000fc4000001ff00 */
[----:B------:R-:W-:Y:S02]  /*1270*/  CS2R R42, SRZ ;  /* 0x00000000002a7805 */ /* 0x000fe4000001ff00 */
[----:B------:R-:W-:Y:S02]  /*1280*/  CS2R R44, SRZ ;  /* 0x00000000002c7805 */ /* 0x000fe4000001ff00 */
[----:B------:R-:W-:Y:S02]  /*1290*/  CS2R R46, SRZ ;  /* 0x00000000002e7805 */ /* 0x000fe4000001ff00 */
[----:B------:R-:W-:Y:S02]  /*12a0*/  CS2R R48, SRZ ;  /* 0x0000000000307805 */ /* 0x000fe4000001ff00 */
[----:B------:R-:W-:Y:S02]  /*12b0*/  CS2R R50, SRZ ;  /* 0x0000000000327805 */ /* 0x000fe4000001ff00 */
[----:B------:R-:W-:-:S02]  /*12c0*/  CS2R R52, SRZ ;  /* 0x0000000000347805 */ /* 0x000fc4000001ff00 */
[----:B------:R-:W-:Y:S02]  /*12d0*/  CS2R R54, SRZ ;  /* 0x0000000000367805 */ /* 0x000fe4000001ff00 */
[----:B------:R-:W-:Y:S02]  /*12e0*/  CS2R R56, SRZ ;  /* 0x0000000000387805 */ /* 0x000fe4000001ff00 */
[----:B------:R-:W-:Y:S01]  /*12f0*/  CS2R R58, SRZ ;  /* 0x00000000003a7805 */ /* 0x000fe2000001ff00 */
[----:B------:R-:W-:Y:S01]  /*1300*/  IMAD.MOV.U32 R60, RZ, RZ, RZ ;  /* 0x000000ffff3c7224 */ /* 0x000fe200078e00ff */
[----:B------:R-:W-:Y:S06]  /*1310*/  @P0 BRA `(.L_x_45) ;  /* 0x0000000000300947 */ /* 0x000fec0003800000 */
[----:B-12---:R-:W1:Y:S01]  /*1320*/  S2R R3, SR_LANEID ;  /* 0x0000000000037919 */ /* 0x006e620000000000 */
[----:B------:R-:W-:Y:S05]  /*1330*/  WARPSYNC.ALL ;  /* 0x0000000000007948 */ /* 0x000fea0003800000 */
[----:B-1----:R-:W-:-:S05]  /*1340*/  IMAD.SHL.U32 R6, R3, 0x4, RZ ;  /* 0x0000000403067824 */ /* 0x002fca00078e00ff */
[----:B------:R-:W1:Y:S01]  /*1350*/  LDS R3, [R6+UR8] ;  /* 0x0000000806037984 */ /* 0x000e620008000800 */
[----:B----4-:R-:W-:Y:S01]  /*1360*/  IADD3 R4, P3, R6, UR20, RZ ;  /* 0x0000001406047c10 */ /* 0x010fe2000ff7e0ff */
[----:B------:R-:W-:-:S04]  /*1370*/  UMOV UR4, UR20 ;  /* 0x0000001400047c82 */ /* 0x000fc80008000000 */
[----:B------:R-:W-:Y:S01]  /*1380*/  IMAD.X R5, RZ, RZ, UR21, P3 ;  /* 0x00000015ff057e24 */ /* 0x000fe200098e06ff */
[----:B------:R-:W-:-:S04]  /*1390*/  UMOV UR5, UR21 ;  /* 0x0000001500057c82 */ /* 0x000fc80008000000 */
[----:B-1----:R1:W2:Y:S01]  /*13a0*/  ATOMG.E.EXCH.STRONG.GPU PT, RZ, [R4], R3 ;  /* 0x0000000304ff73a8 */ /* 0x0022a200041ee100 */
[----:B------:R-:W-:-:S04]  /*13b0*/  DEPBAR {5,4,3,2,1,0} ;  /* 0x0000003f0000791a */ /* 0x000fc80000000000 */
[----:B------:R1:W-:Y:S01]  /*13c0*/  UTMACCTL.IV [UR4] ;  /* 0x00000000040079b9 */ /* 0x0003e20008000000 */
[----:B------:R-:W-:Y:S01]  /*13d0*/  NOP ;  /* 0x0000000000007918 */ /* 0x000fe20000000000 */
.L_x_45:
[----:B------:R-:W-:Y:S05]  /*13e0*/  @P0 BRA `(.L_x_46) ;  /* 0x00000000000c0947 */ /* 0x000fea0003800000 */
[----:B------:R0:W-:Y:S01]  /*13f0*/  UTMACMDFLUSH ;  /* 0x00000000000079b7 */ /* 0x0001e20000000000 */
[----:B------:R-:W-:Y:S05]  /*1400*/  @P0 BRA `(.L_x_46) ;  /* 0x0000000000040947 */ /* 0x000fea0003800000 */
[----:B------:R-:W-:-:S04]  /*1410*/  DEPBAR.LE SB0, 0x0 ;  /* 0x000080000000791a */ /* 0x000fc80000000000 */
.L_x_46:
[----:B------:R-:W-:Y:S05]  /*1420*/  WARPSYNC.ALL ;  /* 0x0000000000007948 */ /* 0x000fea0003800000 */
[----:B--2---:R-:W-:Y:S01]  /*1430*/  BAR.SYNC.DEFER_BLOCKING 0x0 ;  /* 0x0000000000007b1d */ /* 0x004fe20000010000 */
[----:B------:R-:W-:Y:S01]  /*1440*/  USHF.L.U32 UR11, UR30, 0x7, URZ ;  /* 0x000000071e0b7899 */ /* 0x000fe2000800063f */
[----:B------:R-:W-:Y:S01]  /*1450*/  IMAD.MOV.U32 R61, RZ, RZ, RZ ;  /* 0x000000ffff3d7224 */ /* 0x000fe200078e00ff */
[----:B------:R-:W-:Y:S01]  /*1460*/  USHF.L.U32 UR27, UR31, 0x6, URZ ;  /* 0x000000061f1b7899 */ /* 0x000fe2000800063f */
[----:B------:R-:W-:Y:S02]  /*1470*/  CS2R R62, SRZ ;  /* 0x00000000003e7805 */ /* 0x000fe4000001ff00 */
[----:B------:R-:W-:Y:S01]  /*1480*/  CS2R R64, SRZ ;  /* 0x0000000000407805 */ /* 0x000fe2000001ff00 */
[----:B------:R-:W-:Y:S01]  /*1490*/  VOTEU.ALL UP0, P2 ;  /* 0x00000000003f7886 */ /* 0x000fe20001000000 */
[----:B-1----:R-:W-:Y:S01]  /*14a0*/  UMOV UR4, 0x1 ;  /* 0x0000000100047882 */ /* 0x002fe20000000000 */
[----:B------:R-:W-:-:S02]  /*14b0*/  CS2R R66, SRZ ;  /* 0x0000000000427805 */ /* 0x000fc4000001ff00 */
[----:B------:R-:W-:Y:S02]  /*14c0*/  CS2R R68, SRZ ;  /* 0x0000000000447805 */ /* 0x000fe4000001ff00 */
[----:B------:R-:W-:Y:S01]  /*14d0*/  CS2R R70, SRZ ;  /* 0x0000000000467805 */ /* 0x000fe2000001ff00 */
[----:B------:R-:W-:-:S04]  /*14e0*/  @!UP0 UIADD3 UR4, -UR4, 0x100000, URZ ;  /* 0x0010000004048890 */ /* 0x000fc8000fffe13f */
[----:B------:R-:W-:Y:S02]  /*14f0*/  @!UP0 USHF.L.U32 UR5, UR4, 0xb, URZ ;  /* 0x0000000b04058899 */ /* 0x000fe4000800063f */
[----:B------:R-:W-:Y:S01]  /*1500*/  @!UP0 USHF.L.U32 UR4, UR4, 0x1, URZ ;  /* 0x0000000104048899 */ /* 0x000fe2000800063f */
[----:B------:R-:W-:Y:S01]  /*1510*/  CS2R R72, SRZ ;  /* 0x0000000000487805 */ /* 0x000fe2000001ff00 */
[----:B------:R-:W-:Y:S01]  /*1520*/  VOTEU.ALL UP0, P2 ;  /* 0x00000000003f7886 */ /* 0x000fe20001000000 */
[----:B------:R-:W-:Y:S02]  /*1530*/  CS2R R74, SRZ ;  /* 0x00000000004a7805 */ /* 0x000fe4000001ff00 */
[----:B------:R-:W-:Y:S02]  /*1540*/  CS2R R76, SRZ ;  /* 0x00000000004c7805 */ /* 0x000fe4000001ff00 */
[----:B------:R-:W-:Y:S02]  /*1550*/  CS2R R78, SRZ ;  /* 0x00000000004e7805 */ /* 0x000fe4000001ff00 */
[----:B------:R-:W-:-:S02]  /*1560*/  CS2R R80, SRZ ;  /* 0x0000000000507805 */ /* 0x000fc4000001ff00 */
[----:B------:R-:W-:Y:S02]  /*1570*/  CS2R R82, SRZ ;  /* 0x0000000000527805 */ /* 0x000fe4000001ff00 */
[----:B------:R-:W-:Y:S02]  /*1580*/  CS2R R84, SRZ ;  /* 0x0000000000547805 */ /* 0x000fe4000001ff00 */
[----:B------:R-:W-:Y:S01]  /*1590*/  CS2R R86, SRZ ;  /* 0x0000000000567805 */ /* 0x000fe2000001ff00 */
[----:B------:R-:W1:Y:S02]  /*15a0*/  FENCE.VIEW.ASYNC.S ;  /* 0x00000000000073c6 */ /* 0x000e640000000000 */
[----:B-1----:R1:W2:Y:S01]  /*15b0*/  @!UP0 SYNCS.EXCH.64 URZ, [UR8+0x3000], UR4 ;  /* 0x00300004083f85b2 */ /* 0x0022a20008000100 */
[----:B------:R-:W-:Y:S05]  /*15c0*/  @!P1 BRA `(.L_x_47) ;  /* 0x0000000400589947 */ /* 0x000fea0003800000 */
[----:B-1----:R-:W-:Y:S01]  /*15d0*/  UIADD3 UR4, UR8, 0x2000, URZ ;  /* 0x0000200008047890 */ /* 0x002fe2000fffe03f */
[----:B------:R-:W-:Y:S01]  /*15e0*/  CS2R R24, SRZ ;  /* 0x0000000000187805 */ /* 0x000fe2000001ff00 */
[----:B------:R-:W-:Y:S01]  /*15f0*/  USHF.R.U32.HI UR6, URZ, 0x4, UR8 ;  /* 0x000000043f067899 */ /* 0x000fe20008011608 */
[----:B------:R-:W-:Y:S01]  /*1600*/  CS2R R26, SRZ ;  /* 0x00000000001a7805 */ /* 0x000fe2000001ff00 */
[----:B------:R-:W-:Y:S01]  /*1610*/  USHF.R.U32.HI UR4, URZ, 0x4, UR4 ;  /* 0x000000043f047899 */ /* 0x000fe20008011604 */
[----:B------:R-:W-:Y:S01]  /*1620*/  CS2R R28, SRZ ;  /* 0x00000000001c7805 */ /* 0x000fe2000001ff00 */
[----:B------:R-:W-:Y:S01]  /*1630*/  USGXT.U32 UR6, UR6, 0xe ;  /* 0x0000000e0606789a */ /* 0x000fe20008000000 */
[----:B------:R-:W-:Y:S01]  /*1640*/  CS2R R30, SRZ ;  /* 0x00000000001e7805 */ /* 0x000fe2000001ff00 */
[----:B------:R-:W-:Y:S01]  /*1650*/  USGXT.U32 UR4, UR4, 0xe ;  /* 0x0000000e0404789a */ /* 0x000fe20008000000 */
[----:B------:R-:W-:Y:S01]  /*1660*/  CS2R R32, SRZ ;  /* 0x0000000000207805 */ /* 0x000fe2000001ff00 */
[----:B------:R-:W-:Y:S01]  /*1670*/  UMOV UR12, 0xfffffffe ;  /* 0xfffffffe000c7882 */ /* 0x000fe20000000000 */
[----:B------:R-:W-:Y:S01]  /*1680*/  UMOV UR13, 0x7fffffdf ;  /* 0x7fffffdf000d7882 */ /* 0x000fe20000000000 */
        /* <DEDUP_REMOVED lines=23> */
[----:B------:R-:W-:Y:S01]  /*1800*/  CS2R R80, SRZ ;  /* 0x0000000000507805 */ /* 0x000fe2000001ff00 */
[----:B------:R-:W-:Y:S01]  /*1810*/  UMOV UR7, URZ ;  /* 0x0000003f00077c82 */ /* 0x000fe20008000000 */
[----:B------:R-:W-:-:S02]  /*1820*/  CS2R R82, SRZ ;  /* 0x0000000000527805 */ /* 0x000fc4000001ff00 */
[----:B------:R-:W-:Y:S02]  /*1830*/  CS2R R84, SRZ ;  /* 0x0000000000547805 */ /* 0x000fe4000001ff00 */
[----:B------:R-:W-:Y:S01]  /*1840*/  CS2R R86, SRZ ;  /* 0x0000000000567805 */ /* 0x000fe2000001ff00 */
[----:B------:R-:W-:Y:S01]  /*1850*/  UMOV UR5, URZ ;  /* 0x0000003f00057c82 */ /* 0x000fe20008000000 */
[----:B------:R-:W-:Y:S02]  /*1860*/  UIADD3.64 UR14, UR6, -UR12, URZ ;  /* 0x8000000c060e7297 */ /* 0x000fe4000fffe03f */
[----:B------:R-:W-:Y:S01]  /*1870*/  UIADD3.64 UR12, UR4, -UR12, URZ ;  /* 0x8000000c040c7297 */ /* 0x000fe2000fffe03f */
[----:B------:R-:W-:-:S11]  /*1880*/  UMOV UR26, URZ ;  /* 0x0000003f001a7c82 */ /* 0x000fd60008000000 */
.L_x_49:
[----:B--2---:R-:W-:Y:S01]  /*1890*/  BAR.SYNC.DEFER_BLOCKING 0x0 ;  /* 0x0000000000007b1d */ /* 0x004fe20000010000 */
[----:B------:R-:W-:Y:S01]  /*18a0*/  ELECT P0, URZ, PT ;  /* 0x00000000003f782f */ /* 0x000fe20003800000 */
[----:B------:R-:W-:Y:S01]  /*18b0*/  @!P2 IMAD.MOV.U32 R3, RZ, RZ, 0x3000 ;  /* 0x00003000ff03a424 */ /* 0x000fe200078e00ff */
[----:B------:R-:W-:Y:S02]  /*18c0*/  ELECT P1, URZ, PT ;  /* 0x00000000003f782f */ /* 0x000fe40003820000 */
[C---:B------:R-:W-:Y:S01]  /*18d0*/  ISETP.LT.U32.AND P0, PT, R2.reuse, 0x20, P0 ;  /* 0x000000200200780c */ /* 0x040fe20000701070 */
[----:B------:R-:W-:Y:S01]  /*18e0*/  UMOV UR10, UR26 ;  /* 0x0000001a000a7c82 */ /* 0x000fe20008000000 */
[----:B------:R-:W-:-:S11]  /*18f0*/  ISETP.LT.U32.AND P1, PT, R2, 0x20, P1 ;  /* 0x000000200200780c */ /* 0x000fd60000f21070 */
[----:B------:R-:W-:Y:S01]  /*1900*/  VOTEU.ANY UP0, P0 ;  /* 0x00000000003f7886 */ /* 0x000fe20000000100 */
[----:B------:R-:W-:Y:S01]  /*1910*/  VOTEU.ANY UP2, P0 ;  /* 0x00000000003f7886 */ /* 0x000fe20000040100 */
[----:B------:R-:W-:Y:S01]  /*1920*/  VOTEU.ANY UP1, P1 ;  /* 0x00000000003f7886 */ /* 0x000fe20000820100 */
[----:B------:R-:W-:Y:S02]  /*1930*/  VOTEU.ANY UP3, P1 ;  /* 0x00000000003f7886 */ /* 0x000fe40000860100 */
[----:B------:R-:W-:Y:S02]  /*1940*/  @UP0 UIADD3 UR24, UR8, 0x2000, URZ ;  /* 0x0000200008180890 */ /* 0x000fe4000fffe03f */
[----:B------:R1:W-:Y:S01]  /*1950*/  @!P2 SYNCS.ARRIVE.TRANS64 RZ, [UR8+0x3000], R3 ;  /* 0x00300003ffffa9a7 */ /* 0x0003e20008000008 */
[----:B------:R-:W-:Y:S01]  /*1960*/  @UP0 UIADD3 UR25, UR8, 0x3000, URZ ;  /* 0x0000300008190890 */ /* 0x000fe2000fffe03f */
[----:B------:R-:W-:Y:S01]  /*1970*/  @UP0 UMOV UR16, UR28 ;  /* 0x0000001c00100c82 */ /* 0x000fe20008000000 */
[----:B------:R-:W-:Y:S01]  /*1980*/  @UP0 UMOV UR17, UR29 ;  /* 0x0000001d00110c82 */ /* 0x000fe20008000000 */
[----:B------:R-:W-:Y:S01]  /*1990*/  BAR.SYNC.DEFER_BLOCKING 0x0 ;  /* 0x0000000000007b1d */ /* 0x000fe20000010000 */
[----:B------:R-:W-:Y:S01]  /*19a0*/  @UP1 UIADD3 UR9, UR8, 0x3000, URZ ;  /* 0x0000300008091890 */ /* 0x000fe2000fffe03f */
[----:B-1----:R-:W-:-:S04]  /*19b0*/  SHF.L.U32 R3, R7, 0x1f, RZ ;  /* 0x0000001f07037819 */ /* 0x002fc800000006ff */
[----:B------:R-:W-:Y:S01]  /*19c0*/  @UP1 UMOV UR18, UR22 ;  /* 0x0000001600121c82 */ /* 0x000fe20008000000 */
[----:B------:R-:W-:Y:S01]  /*19d0*/  @UP1 UMOV UR19, UR23 ;  /* 0x0000001700131c82 */ /* 0x000fe20008000000 */
[----:B------:R1:W-:Y:S01]  /*19e0*/  @UP2 UTMALDG.2D [UR24], [UR16] ;  /* 0x00000018100025b4 */ /* 0x0003e20008008000 */
[----:B------:R2:W-:Y:S06]  /*19f0*/  MEMBAR.ALL.CTA ;  /* 0x0000000000007992 */ /* 0x0005ec0000008000 */
[----:B--2---:R-:W2:Y:S02]  /*1a00*/  FENCE.VIEW.ASYNC.S ;  /* 0x00000000000073c6 */ /* 0x004ea40000000000 */
[----:B--2---:R-:W-:Y:S06]  /*1a10*/  BAR.SYNC.DEFER_BLOCKING 0x0 ;  /* 0x0000000000007b1d */ /* 0x004fec0000010000 */
[----:B------:R1:W-:Y:S02]  /*1a20*/  @UP3 UTMALDG.2D [UR8], [UR18] ;  /* 0x00000008120035b4 */ /* 0x0003e40008008000 */
[----:B------:R-:W-:Y:S06]  /*1a30*/  BAR.SYNC.DEFER_BLOCKING 0x0 ;  /* 0x0000000000007b1d */ /* 0x000fec0000010000 */
[----:B------:R-:W2:Y:S02]  /*1a40*/  SYNCS.PHASECHK.TRANS64.TRYWAIT P0, [UR8+0x3000], R3 ;  /* 0x00300003ff0075a7 */ /* 0x000ea40008000148 */
[----:B-12---:R-:W-:Y:S05]  /*1a50*/  @!P0 BRA `(.L_x_48) ;  /* 0x00000004006c8947 */ /* 0x006fea0003800000 */
.L_x_50:
[----:B------:R-:W-:Y:S02]  /*1a60*/  WARPGROUP.DEPBAR.LE gsb0, 0x0 ;  /* 0x00008000000079c5 */ /* 0x000fe40000010000 */
[----:B------:R-:W-:Y:S01]  /*1a70*/  WARPGROUP.ARRIVE ;  /* 0x00000000000079c5 */ /* 0x000fe20000000000 */
[----:B------:R-:W-:Y:S01]  /*1a80*/  UMOV UR16, UR4 ;  /* 0x0000000400107c82 */ /* 0x000fe20008000000 */
[----:B------:R-:W-:Y:S01]  /*1a90*/  UMOV UR17, 0x80000020 ;  /* 0x8000002000117882 */ /* 0x000fe20000000000 */
[----:B------:R-:W-:Y:S01]  /*1aa0*/  UMOV UR18, UR6 ;  /* 0x0000000600127c82 */ /* 0x000fe20008000000 */
[----:B------:R-:W-:Y:S01]  /*1ab0*/  UMOV UR19, 0x80000020 ;  /* 0x8000002000137882 */ /* 0x000fe20000000000 */
[----:B------:R-:W1:Y:S01]  /*1ac0*/  LDC R3, c[0x0][0x230] ;  /* 0x00008c00ff037b82 */ /* 0x000e620000000800 */
[----:B------:R-:W-:Y:S01]  /*1ad0*/  HGMMA.64x128x16.F32.BF16 R24, gdesc[UR16], R24 ;  /* 0x01e00000101879f0 */ /* 0x000fe20008701818 */
[----:B------:R-:W-:Y:S01]  /*1ae0*/  UIADD3 UR26, UR26, 0x20, URZ ;  /* 0x000000201a1a7890 */ /* 0x000fe2000fffe03f */
[----:B------:R-:W-:-:S05]  /*1af0*/  LOP3.LUT R7, R7, 0x1, RZ, 0x3c, !PT ;  /* 0x0000000107077812 */ /* 0x000fca00078e3cff */
[----:B-1----:R-:W-:-:S05]  /*1b00*/  ISETP.LE.AND P0, PT, R3, UR26, PT ;  /* 0x0000001a03007c0c */ /* 0x002fca000bf03270 */
[----:B------:R-:W-:Y:S08]  /*1b10*/  HGMMA.64x128x16.F32.BF16 R24, gdesc[UR12], R24, gsb0 ;  /* 0x01e000000c1879f0 */ /* 0x000ff00008001818 */
[----:B------:R-:W-:Y:S05]  /*1b20*/  @!P0 BRA `(.L_x_49) ;  /* 0xfffffffc00588947 */ /* 0x000fea000383ffff */
.L_x_47:
[----:B------:R-:W-:Y:S02]  /*1b30*/  WARPGROUP.DEPBAR.LE gsb0, 0x0 ;  /* 0x00008000000079c5 */ /* 0x000fe40000010000 */
[----:B--2---:R-:W-:Y:S01]  /*1b40*/  BAR.SYNC.DEFER_BLOCKING 0x0 ;  /* 0x0000000000007b1d */ /* 0x004fe20000010000 */
[C---:B------:R-:W-:Y:S01]  /*1b50*/  IMAD.SHL.U32 R3, R0.reuse, 0x80, RZ ;  /* 0x0000008000037824 */ /* 0x040fe200078e00ff */
[----:B------:R-:W-:Y:S01]  /*1b60*/  ELECT P0, URZ, PT ;  /* 0x00000000003f782f */ /* 0x000fe20003800000 */
[----:B----4-:R-:W-:Y:S01]  /*1b70*/  IMAD.SHL.U32 R4, R0, 0x10, RZ ;  /* 0x0000001000047824 */ /* 0x010fe200078e00ff */
[----:B------:R-:W-:Y:S02]  /*1b80*/  F2FP.BF16.F32.PACK_AB R24, R25, R24 ;  /* 0x000000181918723e */ /* 0x000fe400000010ff */
[----:B------:R-:W-:Y:S01]  /*1b90*/  LOP3.LUT R3, R3, 0x780, RZ, 0xc0, !PT ;  /* 0x0000078003037812 */ /* 0x000fe200078ec0ff */
[----:B------:R-:W-:Y:S01]  /*1ba0*/  UMOV UR14, UR27 ;  /* 0x0000001b000e7c82 */ /* 0x000fe20008000000 */
[----:B------:R-:W-:-:S02]  /*1bb0*/  ISETP.LT.U32.AND P0, PT, R2, 0x40, P0 ;  /* 0x000000400200780c */ /* 0x000fc40000701070 */
[----:B------:R-:W-:Y:S01]  /*1bc0*/  LOP3.LUT R5, R3, 0x70, R4, 0xf8, !PT ;  /* 0x0000007003057812 */ /* 0x000fe200078ef804 */
[----:B------:R-:W-:Y:S01]  /*1bd0*/  IMAD.SHL.U32 R3, R0, 0x40, RZ ;  /* 0x0000004000037824 */ /* 0x000fe200078e00ff */
[----:B------:R-:W-:Y:S02]  /*1be0*/  F2FP.BF16.F32.PACK_AB R25, R27, R26 ;  /* 0x0000001a1b19723e */ /* 0x000fe400000010ff */
[--C-:B------:R-:W-:Y:S02]  /*1bf0*/  LOP3.LUT R4, R5, 0x10, R0.reuse, 0x78, !PT ;  /* 0x0000001005047812 */ /* 0x100fe400078e7800 */
[----:B------:R-:W-:Y:S02]  /*1c00*/  SHF.R.U32.HI R0, RZ, 0x5, R0 ;  /* 0x00000005ff007819 */ /* 0x000fe40000011600 */
[----:B------:R-:W-:Y:S02]  /*1c10*/  LOP3.LUT R3, R4, 0x1800, R3, 0xf8, !PT ;  /* 0x0000180004037812 */ /* 0x000fe400078ef803 */
[----:B------:R-:W-:Y:S01]  /*1c20*/  F2FP.BF16.F32.PACK_AB R56, R57, R56 ;  /* 0x000000383938723e */ /* 0x000fe200000010ff */
[----:B------:R-:W-:Y:S01]  /*1c30*/  VOTEU.ANY UP0, P0 ;  /* 0x00000000003f7886 */ /* 0x000fe20000000100 */
[C---:B------:R-:W-:Y:S01]  /*1c40*/  LOP3.LUT R2, R3.reuse, 0x20, RZ, 0x3c, !PT ;  /* 0x0000002003027812 */ /* 0x040fe200078e3cff */
[----:B------:R-:W-:Y:S01]  /*1c50*/  VOTEU.ANY UP1, P0 ;  /* 0x00000000003f7886 */ /* 0x000fe20000020100 */
[----:B------:R-:W2:Y:S01]  /*1c60*/  @!P2 SYNCS.CCTL.IV [UR8+0x3000] ;  /* 0x00300000ff00a9b1 */ /* 0x000ea20008000008 */
[----:B-1----:R-:W-:Y:S01]  /*1c70*/  R2UR UR4, R0 ;  /* 0x00000000000472ca */ /* 0x002fe200000e0000 */
[C---:B------:R-:W-:Y:S01]  /*1c80*/  VIADD R0, R3.reuse, UR8 ;  /* 0x0000000803007c36 */ /* 0x040fe20008000000 */
[----:B------:R-:W-:Y:S01]  /*1c90*/  LOP3.LUT R4, R3, 0x40, RZ, 0x3c, !PT ;  /* 0x0000004003047812 */ /* 0x000fe200078e3cff */
[----:B------:R-:W-:Y:S01]  /*1ca0*/  VIADD R2, R2, UR8 ;  /* 0x0000000802027c36 */ /* 0x000fe20008000000 */
[----:B------:R-:W-:Y:S01]  /*1cb0*/  F2FP.BF16.F32.PACK_AB R26, R29, R28 ;  /* 0x0000001c1d1a723e */ /* 0x000fe200000010ff */
[----:B------:R-:W-:Y:S01]  /*1cc0*/  @UP0 UMOV UR5, UR21 ;  /* 0x0000001500050c82 */ /* 0x000fe20008000000 */
[----:B------:R-:W-:Y:S01]  /*1cd0*/  F2FP.BF16.F32.PACK_AB R27, R31, R30 ;  /* 0x0000001e1f1b723e */ /* 0x000fe200000010ff */
[----:B--2---:R-:W-:Y:S01]  /*1ce0*/  BAR.SYNC.DEFER_BLOCKING 0x0 ;  /* 0x0000000000007b1d */ /* 0x004fe20000010000 */
[----:B------:R-:W-:Y:S01]  /*1cf0*/  F2FP.BF16.F32.PACK_AB R32, R33, R32 ;  /* 0x000000202120723e */ /* 0x000fe200000010ff */
[----:B------:R-:W-:Y:S01]  /*1d00*/  VIADD R4, R4, UR8 ;  /* 0x0000000804047c36 */ /* 0x000fe20008000000 */
[----:B------:R-:W-:-:S02]  /*1d10*/  F2FP.BF16.F32.PACK_AB R57, R59, R58 ;  /* 0x0000003a3b39723e */ /* 0x000fc400000010ff */
[----:B------:R-:W-:Y:S01]  /*1d20*/  F2FP.BF16.F32.PACK_AB R33, R35, R34 ;  /* 0x000000222321723e */ /* 0x000fe200000010ff */
[----:B------:R-:W-:Y:S01]  /*1d30*/  ULOP3.LUT UR4, UR4, 0x1, URZ, 0xc0, !UPT ;  /* 0x0000000104047892 */ /* 0x000fe2000f8ec03f */
[----:B------:R-:W-:Y:S02]  /*1d40*/  F2FP.BF16.F32.PACK_AB R58, R61, R60 ;  /* 0x0000003c3d3a723e */ /* 0x000fe400000010ff */
[----:B------:R-:W-:Y:S01]  /*1d50*/  F2FP.BF16.F32.PACK_AB R59, R63, R62 ;  /* 0x0000003e3f3b723e */ /* 0x000fe200000010ff */
[----:B------:R-:W-:Y:S01]  /*1d60*/  ULEA UR13, UR4, UR11, 0x6 ;  /* 0x0000000b040d7291 */ /* 0x000fe2000f8e303f */
[----:B------:R-:W-:Y:S01]  /*1d70*/  F2FP.BF16.F32.PACK_AB R64, R65, R64 ;  /* 0x000000404140723e */ /* 0x000fe200000010ff */
[----:B------:R-:W-:Y:S01]  /*1d80*/  ULEA UR12, UR4, UR8, 0xd ;  /* 0x00000008040c7291 */ /* 0x000fe2000f8e683f */
[----:B------:R-:W-:Y:S02]  /*1d90*/  LOP3.LUT R3, R3, 0x60, RZ, 0x3c, !PT ;  /* 0x0000006003037812 */ /* 0x000fe400078e3cff */
[----:B------:R-:W-:Y:S01]  /*1da0*/  F2FP.BF16.F32.PACK_AB R34, R37, R36 ;  /* 0x000000242522723e */ /* 0x000fe200000010ff */
[----:B------:R-:W-:Y:S01]  /*1db0*/  @UP0 UMOV UR4, UR20 ;  /* 0x0000001400040c82 */ /* 0x000fe20008000000 */
[----:B------:R-:W-:Y:S01]  /*1dc0*/  F2FP.BF16.F32.PACK_AB R35, R39, R38 ;  /* 0x000000262723723e */ /* 0x000fe200000010ff */
[----:B------:R-:W-:Y:S01]  /*1dd0*/  VIADD R3, R3, UR8 ;  /* 0x0000000803037c36 */ /* 0x000fe20008000000 */
[----:B------:R-:W-:-:S02]  /*1de0*/  F2FP.BF16.F32.PACK_AB R40, R41, R40 ;  /* 0x000000282928723e */ /* 0x000fc400000010ff */
[----:B------:R-:W-:Y:S02]  /*1df0*/  F2FP.BF16.F32.PACK_AB R65, R67, R66 ;  /* 0x000000424341723e */ /* 0x000fe400000010ff */
[----:B------:R-:W-:Y:S01]  /*1e00*/  F2FP.BF16.F32.PACK_AB R41, R43, R42 ;  /* 0x0000002a2b29723e */ /* 0x000fe200000010ff */
[----:B------:R-:W-:Y:S01]  /*1e10*/  STSM.16.M88.4 [R0], R24 ;  /* 0x0000001800007844 */ /* 0x000fe20000000200 */
[----:B------:R-:W-:Y:S02]  /*1e20*/  F2FP.BF16.F32.PACK_AB R66, R69, R68 ;  /* 0x000000444542723e */ /* 0x000fe400000010ff */
[----:B------:R-:W-:Y:S01]  /*1e30*/  F2FP.BF16.F32.PACK_AB R67, R71, R70 ;  /* 0x000000464743723e */ /* 0x000fe200000010ff */
[----:B------:R-:W-:Y:S01]  /*1e40*/  STSM.16.M88.4 [R0+0x2000], R56 ;  /* 0x0020003800007844 */ /* 0x000fe20000000200 */
[----:B------:R-:W-:Y:S02]  /*1e50*/  F2FP.BF16.F32.PACK_AB R72, R73, R72 ;  /* 0x000000484948723e */ /* 0x000fe400000010ff */
[----:B------:R-:W-:Y:S01]  /*1e60*/  F2FP.BF16.F32.PACK_AB R42, R45, R44 ;  /* 0x0000002c2d2a723e */ /* 0x000fe200000010ff */
[----:B------:R-:W-:Y:S01]  /*1e70*/  STSM.16.M88.4 [R2], R32 ;  /* 0x0000002002007844 */ /* 0x000fe20000000200 */
[----:B------:R-:W-:-:S02]  /*1e80*/  F2FP.BF16.F32.PACK_AB R43, R47, R46 ;  /* 0x0000002e2f2b723e */ /* 0x000fc400000010ff */
[----:B------:R-:W-:Y:S01]  /*1e90*/  F2FP.BF16.F32.PACK_AB R48, R49, R48 ;  /* 0x000000303130723e */ /* 0x000fe200000010ff */
[----:B------:R-:W-:Y:S01]  /*1ea0*/  STSM.16.M88.4 [R2+0x2000], R64 ;  /* 0x0020004002007844 */ /* 0x000fe20000000200 */
[----:B------:R-:W-:Y:S02]  /*1eb0*/  F2FP.BF16.F32.PACK_AB R73, R75, R74 ;  /* 0x0000004a4b49723e */ /* 0x000fe400000010ff */
[----:B------:R-:W-:Y:S01]  /*1ec0*/  F2FP.BF16.F32.PACK_AB R49, R51, R50 ;  /* 0x000000323331723e */ /* 0x000fe200000010ff */
[----:B------:R-:W-:Y:S01]  /*1ed0*/  STSM.16.M88.4 [R4], R40 ;  /* 0x0000002804007844 */ /* 0x000fe20000000200 */
[----:B------:R-:W-:Y:S02]  /*1ee0*/  F2FP.BF16.F32.PACK_AB R74, R77, R76 ;  /* 0x0000004c4d4a723e */ /* 0x000fe400000010ff */
[----:B------:R-:W-:Y:S02]  /*1ef0*/  F2FP.BF16.F32.PACK_AB R75, R79, R78 ;  /* 0x0000004e4f4b723e */ /* 0x000fe400000010ff */
[----:B------:R-:W-:-:S02]  /*1f00*/  F2FP.BF16.F32.PACK_AB R80, R81, R80 ;  /* 0x000000505150723e */ /* 0x000fc400000010ff */
[----:B------:R-:W-:Y:S01]  /*1f10*/  F2FP.BF16.F32.PACK_AB R50, R53, R52 ;  /* 0x000000343532723e */ /* 0x000fe200000010ff */
[----:B------:R-:W-:Y:S01]  /*1f20*/  STSM.16.M88.4 [R4+0x2000], R72 ;  /* 0x0020004804007844 */ /* 0x000fe20000000200 */
[----:B------:R-:W-:Y:S02]  /*1f30*/  F2FP.BF16.F32.PACK_AB R51, R55, R54 ;  /* 0x000000363733723e */ /* 0x000fe400000010ff */
[----:B------:R-:W-:Y:S02]  /*1f40*/  F2FP.BF16.F32.PACK_AB R81, R83, R82 ;  /* 0x000000525351723e */ /* 0x000fe400000010ff */
[----:B------:R-:W-:Y:S01]  /*1f50*/  F2FP.BF16.F32.PACK_AB R82, R85, R84 ;  /* 0x000000545552723e */ /* 0x000fe200000010ff */
[----:B------:R-:W-:Y:S01]  /*1f60*/  STSM.16.M88.4 [R3], R48 ;  /* 0x0000003003007844 */ /* 0x000fe20000000200 */
[----:B------:R-:W-:-:S05]  /*1f70*/  F2FP.BF16.F32.PACK_AB R83, R87, R86 ;  /* 0x000000565753723e */ /* 0x000fca00000010ff */
[----:B------:R-:W-:Y:S01]  /*1f80*/  STSM.16.M88.4 [R3+0x2000], R80 ;  /* 0x0020005003007844 */ /* 0x000fe20000000200 */
[----:B------:R1:W-:Y:S06]  /*1f90*/  MEMBAR.ALL.CTA ;  /* 0x0000000000007992 */ /* 0x0003ec0000008000 */
[----:B-1----:R-:W1:Y:S02]  /*1fa0*/  FENCE.VIEW.ASYNC.S ;  /* 0x00000000000073c6 */ /* 0x002e640000000000 */
[----:B-1----:R-:W-:Y:S06]  /*1fb0*/  BAR.SYNC.DEFER_BLOCKING 0x0 ;  /* 0x0000000000007b1d */ /* 0x002fec0000010000 */
[----:B------:R1:W-:Y:S01]  /*1fc0*/  @UP1 UTMASTG.2D [UR12], [UR4] ;  /* 0x0000000c040013b5 */ /* 0x0003e20008008000 */
[----:B------:R0:W-:Y:S01]  /*1fd0*/  UTMACMDFLUSH ;  /* 0x00000000000079b7 */ /* 0x0001e20000000000 */
[----:B------:R-:W-:-:S04]  /*1fe0*/  DEPBAR.LE SB0, 0x0 ;  /* 0x000080000000791a */ /* 0x000fc80000000000 */
[----:B------:R-:W-:Y:S06]  /*1ff0*/  BAR.SYNC.DEFER_BLOCKING 0x0 ;  /* 0x0000000000007b1d */ /* 0x000fec0000010000 */
[----:B-1----:R-:W-:Y:S05]  /*2000*/  EXIT ;  /* 0x000000000000794d */ /* 0x002fea0003800000 */
.L_x_48:
[----:B------:R-:W1:Y:S02]  /*2010*/  SYNCS.PHASECHK.TRANS64.TRYWAIT P0, [UR8+0x3000], R3 ;  /* 0x00300003ff0075a7 */ /* 0x000e640008000148 */
[----:B-1----:R-:W-:Y:S05]  /*2020*/  @!P0 BRA `(.L_x_48) ;  /* 0xfffffffc00f88947 */ /* 0x002fea000383ffff */
[----:B------:R-:W-:Y:S05]  /*2030*/  BRA `(.L_x_50) ;  /* 0xfffffff800887947 */ /* 0x000fea000383ffff */
.L_x_51:
[----:B------:R-:W-:-:S00]  /*2040*/  BRA `(.L_x_51) ;  /* 0xfffffffc00fc7947 */ /* 0x000fc0000383ffff */
[----:B------:R-:W-:-:S00]  /*2050*/  NOP ;  /* 0x0000000000007918 */ /* 0x000fc00000000000 */
        /* <DEDUP_REMOVED lines=10> */
.L_x_52:


//--------------------- .nv.shared.gluon_wgmma    --------------------------
	.section	.nv.shared.gluon_wgmma,"aw",@nobits
	.sectionflags	@""
	.align	16
	.zero		1024


//--------------------- .nv.shared.reserved.0     --------------------------
	.section	.nv.shared.reserved.0,"aw",@nobits
	.weak		__nv_reservedSMEM_offset_0_alias
	.size		__nv_reservedSMEM_offset_0_alias, 0, 0
	.other		__nv_reservedSMEM_offset_0_alias,@"STO_CUDA_RESERVED_SHARED STV_DEFAULT"
__nv_reservedSMEM_offset_0_alias:
	.zero		0


//--------------------- .nv.constant0.gluon_wgmma --------------------------
	.section	.nv.constant0.gluon_wgmma,"a",@progbits
	.sectionflags	@""
	.align	4
.nv.constant0.gluon_wgmma:
	.zero		608


//--------------------- SYMBOLS --------------------------

	.type		.nv.reservedSmem.offset0,@object
	.size		.nv.reservedSmem.offset0,0x4
